//
// Generated by NVIDIA NVVM Compiler
//
// Compiler Build ID: CL-36424714
// Cuda compilation tools, release 13.0, V13.0.88
// Based on NVVM 20.0.0
//

.version 9.0
.target sm_100
.address_size 64

	// .globl	_Z4sumaPiS_S_
.func  (.param .b64 func_retval0) __internal_accurate_pow
(
	.param .b64 __internal_accurate_pow_param_0
)
;

.visible .entry _Z4sumaPiS_S_(
	.param .u64 .ptr .align 1 _Z4sumaPiS_S__param_0,
	.param .u64 .ptr .align 1 _Z4sumaPiS_S__param_1,
	.param .u64 .ptr .align 1 _Z4sumaPiS_S__param_2
)
{
	.reg .b32 	%r<5>;
	.reg .b64 	%rd<11>;

	ld.param.u64 	%rd1, [_Z4sumaPiS_S__param_0];
	ld.param.u64 	%rd2, [_Z4sumaPiS_S__param_1];
	ld.param.u64 	%rd3, [_Z4sumaPiS_S__param_2];
	cvta.to.global.u64 	%rd4, %rd3;
	cvta.to.global.u64 	%rd5, %rd2;
	cvta.to.global.u64 	%rd6, %rd1;
	mov.u32 	%r1, %tid.x;
	mul.wide.u32 	%rd7, %r1, 4;
	add.s64 	%rd8, %rd6, %rd7;
	ld.global.u32 	%r2, [%rd8];
	add.s64 	%rd9, %rd5, %rd7;
	ld.global.u32 	%r3, [%rd9];
	add.s32 	%r4, %r3, %r2;
	add.s64 	%rd10, %rd4, %rd7;
	st.global.u32 	[%rd10], %r4;
	ret;

}
	// .globl	_Z8ResuelvePdS_S_S_S_S_S_
.visible .entry _Z8ResuelvePdS_S_S_S_S_S_(
	.param .u64 .ptr .align 1 _Z8ResuelvePdS_S_S_S_S_S__param_0,
	.param .u64 .ptr .align 1 _Z8ResuelvePdS_S_S_S_S_S__param_1,
	.param .u64 .ptr .align 1 _Z8ResuelvePdS_S_S_S_S_S__param_2,
	.param .u64 .ptr .align 1 _Z8ResuelvePdS_S_S_S_S_S__param_3,
	.param .u64 .ptr .align 1 _Z8ResuelvePdS_S_S_S_S_S__param_4,
	.param .u64 .ptr .align 1 _Z8ResuelvePdS_S_S_S_S_S__param_5,
	.param .u64 .ptr .align 1 _Z8ResuelvePdS_S_S_S_S_S__param_6
)
{
	.reg .pred 	%p<18>;
	.reg .b32 	%r<17>;
	.reg .b64 	%rd<19>;
	.reg .b64 	%fd<169>;

	ld.param.u64 	%rd6, [_Z8ResuelvePdS_S_S_S_S_S__param_1];
	ld.param.u64 	%rd7, [_Z8ResuelvePdS_S_S_S_S_S__param_3];
	ld.param.u64 	%rd8, [_Z8ResuelvePdS_S_S_S_S_S__param_4];
	ld.param.u64 	%rd5, [_Z8ResuelvePdS_S_S_S_S_S__param_6];
	cvta.to.global.u64 	%rd9, %rd6;
	cvta.to.global.u64 	%rd10, %rd8;
	cvta.to.global.u64 	%rd11, %rd7;
	mov.u32 	%r1, %tid.x;
	mul.wide.u32 	%rd12, %r1, 8;
	add.s64 	%rd1, %rd11, %rd12;
	add.s64 	%rd2, %rd10, %rd12;
	add.s64 	%rd3, %rd9, %rd12;
	mov.f64 	%fd21, 0d3FC999999999999A;
	{
	.reg .b32 %temp; 
	mov.b64 	{%temp, %r2}, %fd21;
	}
	and.b32  	%r3, %r2, 2146435072;
	setp.eq.s32 	%p2, %r3, 1126170624;
	setp.lt.s32 	%p3, %r2, 0;
	selp.b32 	%r4, 0, 2146435072, %p3;
	and.b32  	%r6, %r2, 2147483647;
	setp.ne.s32 	%p4, %r6, 1071644672;
	and.pred  	%p1, %p2, %p4;
	ld.global.f64 	%fd162, [%rd1];
$L__BB1_1:
	ld.global.f64 	%fd24, [%rd2];
	sub.f64 	%fd162, %fd162, %fd24;
	st.global.f64 	[%rd1], %fd162;
	ld.global.f64 	%fd4, [%rd3];
	mul.f64 	%fd5, %fd162, %fd4;
	mov.f64 	%fd164, 0d0000000000000000;
	mov.f64 	%fd163, 0d3F847AE147AE147B;
	mov.f64 	%fd165, %fd5;
	mov.f64 	%fd166, %fd4;
$L__BB1_2:
	mov.f64 	%fd8, %fd165;
	mov.f64 	%fd6, %fd163;
	mul.f64 	%fd25, %fd166, 0dBFA7940310AE7A7D;
	mul.f64 	%fd26, %fd166, 0d4078828282828283;
	mul.f64 	%fd27, %fd26, %fd8;
	sub.f64 	%fd28, %fd25, %fd27;
	mul.f64 	%fd29, %fd8, 0d3FA7940310AE7A7D;
	sub.f64 	%fd30, %fd29, %fd27;
	mul.f64 	%fd31, %fd28, %fd6;
	mul.f64 	%fd32, %fd30, %fd6;
	fma.rn.f64 	%fd33, %fd31, 0d3FC999999999999A, %fd166;
	fma.rn.f64 	%fd34, %fd32, 0d3FC999999999999A, %fd8;
	mul.f64 	%fd35, %fd33, 0dBFA7940310AE7A7D;
	mul.f64 	%fd36, %fd33, 0d4078828282828283;
	mul.f64 	%fd37, %fd34, %fd36;
	sub.f64 	%fd38, %fd35, %fd37;
	mul.f64 	%fd39, %fd34, 0d3FA7940310AE7A7D;
	sub.f64 	%fd40, %fd39, %fd37;
	mul.f64 	%fd41, %fd6, %fd38;
	mul.f64 	%fd42, %fd6, %fd40;
	fma.rn.f64 	%fd43, %fd31, 0d3FB3333333333333, %fd166;
	fma.rn.f64 	%fd44, %fd41, 0d3FCCCCCCCCCCCCCD, %fd43;
	fma.rn.f64 	%fd45, %fd32, 0d3FB3333333333333, %fd8;
	fma.rn.f64 	%fd46, %fd42, 0d3FCCCCCCCCCCCCCD, %fd45;
	mul.f64 	%fd47, %fd44, 0dBFA7940310AE7A7D;
	mul.f64 	%fd48, %fd44, 0d4078828282828283;
	mul.f64 	%fd49, %fd46, %fd48;
	sub.f64 	%fd50, %fd47, %fd49;
	mul.f64 	%fd51, %fd46, 0d3FA7940310AE7A7D;
	sub.f64 	%fd52, %fd51, %fd49;
	mul.f64 	%fd53, %fd6, %fd50;
	mul.f64 	%fd54, %fd6, %fd52;
	fma.rn.f64 	%fd55, %fd31, 0d3FEF49F49F49F49F, %fd166;
	mul.f64 	%fd56, %fd41, 0d400DDDDDDDDDDDDE;
	sub.f64 	%fd57, %fd55, %fd56;
	fma.rn.f64 	%fd58, %fd53, 0d400C71C71C71C71C, %fd57;
	fma.rn.f64 	%fd59, %fd32, 0d3FEF49F49F49F49F, %fd8;
	mul.f64 	%fd60, %fd42, 0d400DDDDDDDDDDDDE;
	sub.f64 	%fd61, %fd59, %fd60;
	fma.rn.f64 	%fd62, %fd54, 0d400C71C71C71C71C, %fd61;
	mul.f64 	%fd63, %fd58, 0dBFA7940310AE7A7D;
	mul.f64 	%fd64, %fd58, 0d4078828282828283;
	mul.f64 	%fd65, %fd62, %fd64;
	sub.f64 	%fd66, %fd63, %fd65;
	mul.f64 	%fd67, %fd62, 0d3FA7940310AE7A7D;
	sub.f64 	%fd68, %fd67, %fd65;
	mul.f64 	%fd69, %fd6, %fd66;
	mul.f64 	%fd70, %fd6, %fd68;
	fma.rn.f64 	%fd71, %fd31, 0d40079EEC0FC37181, %fd166;
	mul.f64 	%fd72, %fd41, 0d4027310BD29520E4;
	sub.f64 	%fd73, %fd71, %fd72;
	fma.rn.f64 	%fd74, %fd53, 0d4023A552363C5290, %fd73;
	mul.f64 	%fd75, %fd69, 0d3FD29C9EBA1E3345;
	sub.f64 	%fd76, %fd74, %fd75;
	fma.rn.f64 	%fd77, %fd32, 0d40079EEC0FC37181, %fd8;
	mul.f64 	%fd78, %fd42, 0d4027310BD29520E4;
	sub.f64 	%fd79, %fd77, %fd78;
	fma.rn.f64 	%fd80, %fd54, 0d4023A552363C5290, %fd79;
	mul.f64 	%fd81, %fd70, 0d3FD29C9EBA1E3345;
	sub.f64 	%fd82, %fd80, %fd81;
	mul.f64 	%fd83, %fd76, 0dBFA7940310AE7A7D;
	mul.f64 	%fd84, %fd76, 0d4078828282828283;
	mul.f64 	%fd85, %fd82, %fd84;
	sub.f64 	%fd86, %fd83, %fd85;
	mul.f64 	%fd87, %fd82, 0d3FA7940310AE7A7D;
	sub.f64 	%fd88, %fd87, %fd85;
	mul.f64 	%fd89, %fd6, %fd86;
	mul.f64 	%fd90, %fd6, %fd88;
	fma.rn.f64 	%fd91, %fd31, 0d4006C52BF5A814B0, %fd166;
	mul.f64 	%fd92, %fd41, 0d402583E0F83E0F84;
	sub.f64 	%fd93, %fd91, %fd92;
	mul.f64 	%fd94, %fd53, 0d4021D016A3721E8B;
	sub.f64 	%fd95, %fd93, %fd94;
	fma.rn.f64 	%fd96, %fd69, 0d3FD1D1745D1745D1, %fd95;
	mul.f64 	%fd97, %fd89, 0d3FD1818970D9CC2F;
	sub.f64 	%fd98, %fd96, %fd97;
	fma.rn.f64 	%fd99, %fd32, 0d4006C52BF5A814B0, %fd8;
	mul.f64 	%fd100, %fd42, 0d402583E0F83E0F84;
	sub.f64 	%fd101, %fd99, %fd100;
	mul.f64 	%fd102, %fd54, 0d4021D016A3721E8B;
	sub.f64 	%fd103, %fd101, %fd102;
	fma.rn.f64 	%fd104, %fd70, 0d3FD1D1745D1745D1, %fd103;
	mul.f64 	%fd105, %fd90, 0d3FD1818970D9CC2F;
	sub.f64 	%fd106, %fd104, %fd105;
	mul.f64 	%fd107, %fd98, 0dBFA7940310AE7A7D;
	mul.f64 	%fd108, %fd98, 0d4078828282828283;
	mul.f64 	%fd109, %fd106, %fd108;
	sub.f64 	%fd110, %fd107, %fd109;
	mul.f64 	%fd111, %fd106, 0d3FA7940310AE7A7D;
	sub.f64 	%fd112, %fd111, %fd109;
	mul.f64 	%fd113, %fd6, %fd110;
	mul.f64 	%fd114, %fd6, %fd112;
	fma.rn.f64 	%fd115, %fd31, 0d3FB7555555555555, %fd166;
	mul.f64 	%fd116, %fd53, 0d3FDCC0499A5605FB;
	add.f64 	%fd117, %fd115, %fd116;
	fma.rn.f64 	%fd118, %fd69, 0d3FE4D55555555555, %fd117;
	mul.f64 	%fd119, %fd89, 0d3FD4A1CFB2B78C13;
	sub.f64 	%fd120, %fd118, %fd119;
	fma.rn.f64 	%fd121, %fd113, 0d3FC0C30C30C30C31, %fd120;
	fma.rn.f64 	%fd122, %fd32, 0d3FB7555555555555, %fd8;
	mul.f64 	%fd123, %fd54, 0d3FDCC0499A5605FB;
	add.f64 	%fd124, %fd122, %fd123;
	fma.rn.f64 	%fd125, %fd70, 0d3FE4D55555555555, %fd124;
	mul.f64 	%fd126, %fd90, 0d3FD4A1CFB2B78C13;
	sub.f64 	%fd127, %fd125, %fd126;
	fma.rn.f64 	%fd128, %fd114, 0d3FC0C30C30C30C31, %fd127;
	mul.f64 	%fd129, %fd128, 0d3FA7940310AE7A7D;
	mul.f64 	%fd130, %fd121, 0d4078828282828283;
	mul.f64 	%fd131, %fd128, %fd130;
	sub.f64 	%fd132, %fd129, %fd131;
	mul.f64 	%fd133, %fd6, %fd132;
	fma.rn.f64 	%fd134, %fd31, 0d3FB7555555555555, %fd116;
	fma.rn.f64 	%fd135, %fd69, 0d3FE4D55555555555, %fd134;
	sub.f64 	%fd136, %fd135, %fd119;
	fma.rn.f64 	%fd137, %fd113, 0d3FC0C30C30C30C31, %fd136;
	add.f64 	%fd166, %fd166, %fd137;
	fma.rn.f64 	%fd138, %fd32, 0d3FB7555555555555, %fd123;
	fma.rn.f64 	%fd139, %fd70, 0d3FE4D55555555555, %fd138;
	sub.f64 	%fd140, %fd139, %fd126;
	fma.rn.f64 	%fd141, %fd114, 0d3FC0C30C30C30C31, %fd140;
	add.f64 	%fd165, %fd8, %fd141;
	fma.rn.f64 	%fd142, %fd32, 0d3FB7048D159E26AF, %fd8;
	fma.rn.f64 	%fd143, %fd54, 0d3FDD05F703AA30FA, %fd142;
	fma.rn.f64 	%fd144, %fd70, 0d3FE3A66666666666, %fd143;
	fma.rn.f64 	%fd145, %fd90, 0dBFD16075785E4908, %fd144;
	fma.rn.f64 	%fd146, %fd114, 0d3FB6CBD323989FF0, %fd145;
	fma.rn.f64 	%fd147, %fd133, 0d3F9999999999999A, %fd146;
	sub.f64 	%fd148, %fd165, %fd147;
	abs.f64 	%fd149, %fd148;
	mul.f64 	%fd150, %fd6, 0d3EB0C6F7A0B5ED8D;
	add.f64 	%fd151, %fd149, %fd149;
	div.rn.f64 	%fd12, %fd150, %fd151;
	{
	.reg .b32 %temp; 
	mov.b64 	{%temp, %r5}, %fd12;
	}
	setp.neu.f64 	%p5, %fd12, 0d0000000000000000;
	@%p5 bra 	$L__BB1_4;
	setp.lt.s32 	%p7, %r2, 0;
	setp.eq.s32 	%p8, %r3, 1126170624;
	selp.b32 	%r7, %r5, 0, %p8;
	or.b32  	%r8, %r7, 2146435072;
	selp.b32 	%r9, %r8, %r7, %p7;
	mov.b32 	%r10, 0;
	mov.b64 	%fd168, {%r10, %r9};
	bra.uni 	$L__BB1_5;
$L__BB1_4:
	abs.f64 	%fd152, %fd12;
	{ // callseq 0, 0
	.param .b64 param0;
	st.param.f64 	[param0], %fd152;
	.param .b64 retval0;
	call.uni (retval0), 
	__internal_accurate_pow, 
	(
	param0
	);
	ld.param.f64 	%fd153, [retval0];
	} // callseq 0
	setp.lt.s32 	%p6, %r5, 0;
	selp.f64 	%fd168, 0dFFF8000000000000, %fd153, %p6;
$L__BB1_5:
	add.f64 	%fd155, %fd12, 0d3FC999999999999A;
	{
	.reg .b32 %temp; 
	mov.b64 	{%temp, %r11}, %fd155;
	}
	and.b32  	%r12, %r11, 2146435072;
	setp.ne.s32 	%p9, %r12, 2146435072;
	@%p9 bra 	$L__BB1_10;
	setp.num.f64 	%p10, %fd12, %fd12;
	@%p10 bra 	$L__BB1_8;
	mov.f64 	%fd157, 0d3FC999999999999A;
	add.rn.f64 	%fd168, %fd12, %fd157;
	bra.uni 	$L__BB1_10;
$L__BB1_8:
	abs.f64 	%fd156, %fd12;
	setp.neu.f64 	%p11, %fd156, 0d7FF0000000000000;
	@%p11 bra 	$L__BB1_10;
	setp.lt.s32 	%p12, %r5, 0;
	or.b32  	%r13, %r4, -2147483648;
	selp.b32 	%r14, %r13, %r4, %p1;
	selp.b32 	%r15, %r14, %r4, %p12;
	mov.b32 	%r16, 0;
	mov.b64 	%fd168, {%r16, %r15};
$L__BB1_10:
	setp.eq.f64 	%p13, %fd12, 0d3FF0000000000000;
	selp.f64 	%fd158, 0d3FF0000000000000, %fd168, %p13;
	mul.f64 	%fd159, %fd6, %fd158;
	setp.lt.f64 	%p14, %fd159, 0d3EE4F8B588E368F1;
	setp.gt.f64 	%p15, %fd159, 0d3FB999999999999A;
	selp.f64 	%fd160, 0d3FB999999999999A, %fd159, %p15;
	selp.f64 	%fd163, 0d3EE4F8B588E368F1, %fd160, %p14;
	add.f64 	%fd164, %fd164, %fd6;
	setp.le.f64 	%p16, %fd164, 0d4039000000000000;
	@%p16 bra 	$L__BB1_2;
	div.rn.f64 	%fd161, %fd165, %fd4;
	setp.gt.f64 	%p17, %fd161, 0d3EB27476CA61B882;
	@%p17 bra 	$L__BB1_1;
	ld.param.u64 	%rd18, [_Z8ResuelvePdS_S_S_S_S_S__param_5];
	cvta.to.global.u64 	%rd13, %rd18;
	cvta.to.global.u64 	%rd14, %rd5;
	mul.wide.u32 	%rd15, %r1, 8;
	add.s64 	%rd16, %rd13, %rd15;
	st.global.f64 	[%rd16], %fd166;
	add.s64 	%rd17, %rd14, %rd15;
	st.global.f64 	[%rd17], %fd5;
	ret;

}
.func  (.param .b64 func_retval0) __internal_accurate_pow(
	.param .b64 __internal_accurate_pow_param_0
)
{
	.reg .pred 	%p<8>;
	.reg .b32 	%r<49>;
	.reg .b32 	%f<3>;
	.reg .b64 	%fd<109>;

	ld.param.f64 	%fd10, [__internal_accurate_pow_param_0];
	{
	.reg .b32 %temp; 
	mov.b64 	{%temp, %r46}, %fd10;
	}
	{
	.reg .b32 %temp; 
	mov.b64 	{%r45, %temp}, %fd10;
	}
	shr.u32 	%r47, %r46, 20;
	setp.gt.u32 	%p1, %r46, 1048575;
	@%p1 bra 	$L__BB2_2;
	mul.f64 	%fd11, %fd10, 0d4350000000000000;
	{
	.reg .b32 %temp; 
	mov.b64 	{%temp, %r46}, %fd11;
	}
	{
	.reg .b32 %temp; 
	mov.b64 	{%r45, %temp}, %fd11;
	}
	shr.u32 	%r16, %r46, 20;
	add.s32 	%r47, %r16, -54;
$L__BB2_2:
	add.s32 	%r48, %r47, -1023;
	and.b32  	%r17, %r46, -2146435073;
	or.b32  	%r18, %r17, 1072693248;
	mov.b64 	%fd107, {%r45, %r18};
	setp.lt.u32 	%p2, %r18, 1073127583;
	@%p2 bra 	$L__BB2_4;
	{
	.reg .b32 %temp; 
	mov.b64 	{%r19, %temp}, %fd107;
	}
	{
	.reg .b32 %temp; 
	mov.b64 	{%temp, %r20}, %fd107;
	}
	add.s32 	%r21, %r20, -1048576;
	mov.b64 	%fd107, {%r19, %r21};
	add.s32 	%r48, %r47, -1022;
$L__BB2_4:
	add.f64 	%fd12, %fd107, 0dBFF0000000000000;
	add.f64 	%fd13, %fd107, 0d3FF0000000000000;
	rcp.approx.ftz.f64 	%fd14, %fd13;
	neg.f64 	%fd15, %fd13;
	fma.rn.f64 	%fd16, %fd15, %fd14, 0d3FF0000000000000;
	fma.rn.f64 	%fd17, %fd16, %fd16, %fd16;
	fma.rn.f64 	%fd18, %fd17, %fd14, %fd14;
	mul.f64 	%fd19, %fd12, %fd18;
	fma.rn.f64 	%fd20, %fd12, %fd18, %fd19;
	mul.f64 	%fd21, %fd20, %fd20;
	fma.rn.f64 	%fd22, %fd21, 0d3EB0F5FF7D2CAFE2, 0d3ED0F5D241AD3B5A;
	fma.rn.f64 	%fd23, %fd22, %fd21, 0d3EF3B20A75488A3F;
	fma.rn.f64 	%fd24, %fd23, %fd21, 0d3F1745CDE4FAECD5;
	fma.rn.f64 	%fd25, %fd24, %fd21, 0d3F3C71C7258A578B;
	fma.rn.f64 	%fd26, %fd25, %fd21, 0d3F6249249242B910;
	fma.rn.f64 	%fd27, %fd26, %fd21, 0d3F89999999999DFB;
	sub.f64 	%fd28, %fd12, %fd20;
	add.f64 	%fd29, %fd28, %fd28;
	neg.f64 	%fd30, %fd20;
	fma.rn.f64 	%fd31, %fd30, %fd12, %fd29;
	mul.f64 	%fd32, %fd18, %fd31;
	fma.rn.f64 	%fd33, %fd21, %fd27, 0d3FB5555555555555;
	mov.f64 	%fd34, 0d3FB5555555555555;
	sub.f64 	%fd35, %fd34, %fd33;
	fma.rn.f64 	%fd36, %fd21, %fd27, %fd35;
	add.f64 	%fd37, %fd36, 0dBC46A4CB00B9E7B0;
	add.f64 	%fd38, %fd33, %fd37;
	sub.f64 	%fd39, %fd33, %fd38;
	add.f64 	%fd40, %fd37, %fd39;
	mul.rn.f64 	%fd41, %fd20, %fd20;
	neg.f64 	%fd42, %fd41;
	fma.rn.f64 	%fd43, %fd20, %fd20, %fd42;
	{
	.reg .b32 %temp; 
	mov.b64 	{%r22, %temp}, %fd32;
	}
	{
	.reg .b32 %temp; 
	mov.b64 	{%temp, %r23}, %fd32;
	}
	add.s32 	%r24, %r23, 1048576;
	mov.b64 	%fd44, {%r22, %r24};
	fma.rn.f64 	%fd45, %fd20, %fd44, %fd43;
	mul.rn.f64 	%fd46, %fd41, %fd20;
	neg.f64 	%fd47, %fd46;
	fma.rn.f64 	%fd48, %fd41, %fd20, %fd47;
	fma.rn.f64 	%fd49, %fd41, %fd32, %fd48;
	fma.rn.f64 	%fd50, %fd45, %fd20, %fd49;
	mul.rn.f64 	%fd51, %fd38, %fd46;
	neg.f64 	%fd52, %fd51;
	fma.rn.f64 	%fd53, %fd38, %fd46, %fd52;
	fma.rn.f64 	%fd54, %fd38, %fd50, %fd53;
	fma.rn.f64 	%fd55, %fd40, %fd46, %fd54;
	add.f64 	%fd56, %fd51, %fd55;
	sub.f64 	%fd57, %fd51, %fd56;
	add.f64 	%fd58, %fd55, %fd57;
	add.f64 	%fd59, %fd20, %fd56;
	sub.f64 	%fd60, %fd20, %fd59;
	add.f64 	%fd61, %fd56, %fd60;
	add.f64 	%fd62, %fd58, %fd61;
	add.f64 	%fd63, %fd32, %fd62;
	add.f64 	%fd64, %fd59, %fd63;
	sub.f64 	%fd65, %fd59, %fd64;
	add.f64 	%fd66, %fd63, %fd65;
	xor.b32  	%r25, %r48, -2147483648;
	mov.b32 	%r26, 1127219200;
	mov.b64 	%fd67, {%r25, %r26};
	mov.b32 	%r27, -2147483648;
	mov.b64 	%fd68, {%r27, %r26};
	sub.f64 	%fd69, %fd67, %fd68;
	fma.rn.f64 	%fd70, %fd69, 0d3FE62E42FEFA39EF, %fd64;
	fma.rn.f64 	%fd71, %fd69, 0dBFE62E42FEFA39EF, %fd70;
	sub.f64 	%fd72, %fd71, %fd64;
	sub.f64 	%fd73, %fd66, %fd72;
	fma.rn.f64 	%fd74, %fd69, 0d3C7ABC9E3B39803F, %fd73;
	add.f64 	%fd75, %fd70, %fd74;
	sub.f64 	%fd76, %fd70, %fd75;
	add.f64 	%fd77, %fd74, %fd76;
	mov.f64 	%fd78, 0d3FC999999999999A;
	{
	.reg .b32 %temp; 
	mov.b64 	{%temp, %r28}, %fd78;
	}
	{
	.reg .b32 %temp; 
	mov.b64 	{%r29, %temp}, %fd78;
	}
	shl.b32 	%r30, %r28, 1;
	setp.gt.u32 	%p3, %r30, -33554433;
	and.b32  	%r31, %r28, -15728641;
	selp.b32 	%r32, %r31, %r28, %p3;
	mov.b64 	%fd79, {%r29, %r32};
	mul.rn.f64 	%fd80, %fd75, %fd79;
	neg.f64 	%fd81, %fd80;
	fma.rn.f64 	%fd82, %fd75, %fd79, %fd81;
	fma.rn.f64 	%fd83, %fd77, %fd79, %fd82;
	add.f64 	%fd4, %fd80, %fd83;
	sub.f64 	%fd84, %fd80, %fd4;
	add.f64 	%fd5, %fd83, %fd84;
	fma.rn.f64 	%fd85, %fd4, 0d3FF71547652B82FE, 0d4338000000000000;
	{
	.reg .b32 %temp; 
	mov.b64 	{%r13, %temp}, %fd85;
	}
	mov.f64 	%fd86, 0dC338000000000000;
	add.rn.f64 	%fd87, %fd85, %fd86;
	fma.rn.f64 	%fd88, %fd87, 0dBFE62E42FEFA39EF, %fd4;
	fma.rn.f64 	%fd89, %fd87, 0dBC7ABC9E3B39803F, %fd88;
	fma.rn.f64 	%fd90, %fd89, 0d3E5ADE1569CE2BDF, 0d3E928AF3FCA213EA;
	fma.rn.f64 	%fd91, %fd90, %fd89, 0d3EC71DEE62401315;
	fma.rn.f64 	%fd92, %fd91, %fd89, 0d3EFA01997C89EB71;
	fma.rn.f64 	%fd93, %fd92, %fd89, 0d3F2A01A014761F65;
	fma.rn.f64 	%fd94, %fd93, %fd89, 0d3F56C16C1852B7AF;
	fma.rn.f64 	%fd95, %fd94, %fd89, 0d3F81111111122322;
	fma.rn.f64 	%fd96, %fd95, %fd89, 0d3FA55555555502A1;
	fma.rn.f64 	%fd97, %fd96, %fd89, 0d3FC5555555555511;
	fma.rn.f64 	%fd98, %fd97, %fd89, 0d3FE000000000000B;
	fma.rn.f64 	%fd99, %fd98, %fd89, 0d3FF0000000000000;
	fma.rn.f64 	%fd100, %fd99, %fd89, 0d3FF0000000000000;
	{
	.reg .b32 %temp; 
	mov.b64 	{%r14, %temp}, %fd100;
	}
	{
	.reg .b32 %temp; 
	mov.b64 	{%temp, %r15}, %fd100;
	}
	shl.b32 	%r33, %r13, 20;
	add.s32 	%r34, %r33, %r15;
	mov.b64 	%fd108, {%r14, %r34};
	{
	.reg .b32 %temp; 
	mov.b64 	{%temp, %r35}, %fd4;
	}
	mov.b32 	%f2, %r35;
	abs.f32 	%f1, %f2;
	setp.lt.f32 	%p4, %f1, 0f4086232B;
	@%p4 bra 	$L__BB2_7;
	setp.lt.f64 	%p5, %fd4, 0d0000000000000000;
	add.f64 	%fd101, %fd4, 0d7FF0000000000000;
	selp.f64 	%fd108, 0d0000000000000000, %fd101, %p5;
	setp.geu.f32 	%p6, %f1, 0f40874800;
	@%p6 bra 	$L__BB2_7;
	shr.u32 	%r36, %r13, 31;
	add.s32 	%r37, %r13, %r36;
	shr.s32 	%r38, %r37, 1;
	shl.b32 	%r39, %r38, 20;
	add.s32 	%r40, %r15, %r39;
	mov.b64 	%fd102, {%r14, %r40};
	sub.s32 	%r41, %r13, %r38;
	shl.b32 	%r42, %r41, 20;
	add.s32 	%r43, %r42, 1072693248;
	mov.b32 	%r44, 0;
	mov.b64 	%fd103, {%r44, %r43};
	mul.f64 	%fd108, %fd103, %fd102;
$L__BB2_7:
	abs.f64 	%fd104, %fd108;
	setp.eq.f64 	%p7, %fd104, 0d7FF0000000000000;
	fma.rn.f64 	%fd105, %fd108, %fd5, %fd108;
	selp.f64 	%fd106, %fd108, %fd105, %p7;
	st.param.f64 	[func_retval0], %fd106;
	ret;

}


// ===== COMPILED SASS (sm_100) =====

	.target	sm_100

	.elftype	@"ET_EXEC"


//--------------------- .note.nv.tkinfo           --------------------------
	.section	.note.nv.tkinfo,"",@"SHT_NOTE"
	.sectionflags	@"SHF_NOTE_NV_TKINFO"
	.tkinfo
        /*0018*/ 	.word	0x00000002
        /*0030*/ 	.string	""
        /*0030*/ 	.string	"ptxas"
        /*0030*/ 	.string	"Cuda compilation tools, release 13.0, V13.0.88"
        /*0030*/ 	.string	"Build cuda_13.0.r13.0/compiler.36424714_0"
        /*0030*/ 	.string	"-arch sm_100 -m 64 "



//--------------------- .note.nv.cuinfo           --------------------------
	.section	.note.nv.cuinfo,"",@"SHT_NOTE"
	.sectionflags	@"SHF_NOTE_NV_CUINFO"
        /*0018*/ 	.short	0x0002
        /*001a*/ 	.short	0x0064
        /*001c*/ 	.short	0x0082
	.zero		2


//--------------------- .nv.info                  --------------------------
	.section	.nv.info,"",@"SHT_CUDA_INFO"
	.align	4


	//----- nvinfo : EIATTR_REGCOUNT
	.align		4
        /*0000*/ 	.byte	0x04, 0x2f
        /*0002*/ 	.short	(.L_1 - .L_0)
	.align		4
.L_0:
        /*0004*/ 	.word	index@(_Z4sumaPiS_S_)
        /*0008*/ 	.word	0x0000000c


	//----- nvinfo : EIATTR_FRAME_SIZE
	.align		4
.L_1:
        /*000c*/ 	.byte	0x04, 0x11
        /*000e*/ 	.short	(.L_3 - .L_2)
	.align		4
.L_2:
        /*0010*/ 	.word	index@(_Z4sumaPiS_S_)
        /*0014*/ 	.word	0x00000000


	//----- nvinfo : EIATTR_REGCOUNT
	.align		4
.L_3:
        /*0018*/ 	.byte	0x04, 0x2f
        /*001a*/ 	.short	(.L_5 - .L_4)
	.align		4
.L_4:
        /*001c*/ 	.word	index@(_Z8ResuelvePdS_S_S_S_S_S_)
        /*0020*/ 	.word	0x0000002e


	//----- nvinfo : EIATTR_FRAME_SIZE
	.align		4
.L_5:
        /*0024*/ 	.byte	0x04, 0x11
        /*0026*/ 	.short	(.L_7 - .L_6)
	.align		4
.L_6:
        /*0028*/ 	.word	index@($_Z8ResuelvePdS_S_S_S_S_S_$__internal_accurate_pow)
        /*002c*/ 	.word	0x00000000


	//----- nvinfo : EIATTR_FRAME_SIZE
	.align		4
.L_7:
        /*0030*/ 	.byte	0x04, 0x11
        /*0032*/ 	.short	(.L_9 - .L_8)
	.align		4
.L_8:
        /*0034*/ 	.word	index@($__internal_0_$__cuda_sm20_div_rn_f64_full)
        /*0038*/ 	.word	0x00000000


	//----- nvinfo : EIATTR_FRAME_SIZE
	.align		4
.L_9:
        /*003c*/ 	.byte	0x04, 0x11
        /*003e*/ 	.short	(.L_11 - .L_10)
	.align		4
.L_10:
        /*0040*/ 	.word	index@(_Z8ResuelvePdS_S_S_S_S_S_)
        /*0044*/ 	.word	0x00000000


	//----- nvinfo : EIATTR_MIN_STACK_SIZE
	.align		4
.L_11:
        /*0048*/ 	.byte	0x04, 0x12
        /*004a*/ 	.short	(.L_13 - .L_12)
	.align		4
.L_12:
        /*004c*/ 	.word	index@(_Z8ResuelvePdS_S_S_S_S_S_)
        /*0050*/ 	.word	0x00000000


	//----- nvinfo : EIATTR_MIN_STACK_SIZE
	.align		4
.L_13:
        /*0054*/ 	.byte	0x04, 0x12
        /*0056*/ 	.short	(.L_15 - .L_14)
	.align		4
.L_14:
        /*0058*/ 	.word	index@(_Z4sumaPiS_S_)
        /*005c*/ 	.word	0x00000000
.L_15:


//--------------------- .nv.compat                --------------------------
	.section	.nv.compat,"",@"SHT_CUDA_COMPAT_INFO"
	.align	4
        /*0000*/ 	.byte	0x02, 0x09, 0x00, 0x00, 0x02, 0x02, 0x01, 0x00, 0x02, 0x05, 0x05, 0x00, 0x03, 0x07, 0x01, 0x01
        /*0010*/ 	.byte	0x02, 0x03, 0x00, 0x00, 0x02, 0x06, 0x01, 0x00, 0x04, 0x0b, 0x08, 0x00, 0x01, 0x00, 0x00, 0x00
        /*0020*/ 	.byte	0x00, 0x00, 0x00, 0x00


//--------------------- .nv.info._Z8ResuelvePdS_S_S_S_S_S_ --------------------------
	.section	.nv.info._Z8ResuelvePdS_S_S_S_S_S_,"",@"SHT_CUDA_INFO"
	.sectionflags	@""
	.align	4


	//----- nvinfo : EIATTR_CUDA_API_VERSION
	.align		4
        /*0000*/ 	.byte	0x04, 0x37
        /*0002*/ 	.short	(.L_17 - .L_16)
.L_16:
        /*0004*/ 	.word	0x00000082


	//----- nvinfo : EIATTR_KPARAM_INFO
	.align		4
.L_17:
        /*0008*/ 	.byte	0x04, 0x17
        /*000a*/ 	.short	(.L_19 - .L_18)
.L_18:
        /*000c*/ 	.word	0x00000000
        /*0010*/ 	.short	0x0006
        /*0012*/ 	.short	0x0030
        /*0014*/ 	.byte	0x00, 0xf5, 0x21, 0x00


	//----- nvinfo : EIATTR_KPARAM_INFO
	.align		4
.L_19:
        /*0018*/ 	.byte	0x04, 0x17
        /*001a*/ 	.short	(.L_21 - .L_20)
.L_20:
        /*001c*/ 	.word	0x00000000
        /*0020*/ 	.short	0x0005
        /*0022*/ 	.short	0x0028
        /*0024*/ 	.byte	0x00, 0xf5, 0x21, 0x00


	//----- nvinfo : EIATTR_KPARAM_INFO
	.align		4
.L_21:
        /*0028*/ 	.byte	0x04, 0x17
        /*002a*/ 	.short	(.L_23 - .L_22)
.L_22:
        /*002c*/ 	.word	0x00000000
        /*0030*/ 	.short	0x0004
        /*0032*/ 	.short	0x0020
        /*0034*/ 	.byte	0x00, 0xf5, 0x21, 0x00


	//----- nvinfo : EIATTR_KPARAM_INFO
	.align		4
.L_23:
        /*0038*/ 	.byte	0x04, 0x17
        /*003a*/ 	.short	(.L_25 - .L_24)
.L_24:
        /*003c*/ 	.word	0x00000000
        /*0040*/ 	.short	0x0003
        /*0042*/ 	.short	0x0018
        /*0044*/ 	.byte	0x00, 0xf5, 0x21, 0x00


	//----- nvinfo : EIATTR_KPARAM_INFO
	.align		4
.L_25:
        /*0048*/ 	.byte	0x04, 0x17
        /*004a*/ 	.short	(.L_27 - .L_26)
.L_26:
        /*004c*/ 	.word	0x00000000
        /*0050*/ 	.short	0x0002
        /*0052*/ 	.short	0x0010
        /*0054*/ 	.byte	0x00, 0xf5, 0x21, 0x00


	//----- nvinfo : EIATTR_KPARAM_INFO
	.align		4
.L_27:
        /*0058*/ 	.byte	0x04, 0x17
        /*005a*/ 	.short	(.L_29 - .L_28)
.L_28:
        /*005c*/ 	.word	0x00000000
        /*0060*/ 	.short	0x0001
        /*0062*/ 	.short	0x0008
        /*0064*/ 	.byte	0x00, 0xf5, 0x21, 0x00


	//----- nvinfo : EIATTR_KPARAM_INFO
	.align		4
.L_29:
        /*0068*/ 	.byte	0x04, 0x17
        /*006a*/ 	.short	(.L_31 - .L_30)
.L_30:
        /*006c*/ 	.word	0x00000000
        /*0070*/ 	.short	0x0000
        /*0072*/ 	.short	0x0000
        /*0074*/ 	.byte	0x00, 0xf5, 0x21, 0x00


	//----- nvinfo : EIATTR_SPARSE_MMA_MASK
	.align		4
.L_31:
        /*0078*/ 	.byte	0x03, 0x50
        /*007a*/ 	.short	0x0000


	//----- nvinfo : EIATTR_MAXREG_COUNT
	.align		4
        /*007c*/ 	.byte	0x03, 0x1b
        /*007e*/ 	.short	0x00ff


	//----- nvinfo : EIATTR_MERCURY_ISA_VERSION
	.align		4
        /*0080*/ 	.byte	0x03, 0x5f
        /*0082*/ 	.short	0x0101


	//----- nvinfo : EIATTR_VRC_CTA_INIT_COUNT
	.align		4
        /*0084*/ 	.byte	0x02, 0x4a
	.zero		1
	.zero		1


	//----- nvinfo : EIATTR_EXIT_INSTR_OFFSETS
	.align		4
        /*0088*/ 	.byte	0x04, 0x1c
        /*008a*/ 	.short	(.L_33 - .L_32)


	//   ....[0]....
.L_32:
        /*008c*/ 	.word	0x000011e0


	//----- nvinfo : EIATTR_CRS_STACK_SIZE
	.align		4
.L_33:
        /*0090*/ 	.byte	0x04, 0x1e
        /*0092*/ 	.short	(.L_35 - .L_34)
.L_34:
        /*0094*/ 	.word	0x00000000


	//----- nvinfo : EIATTR_CBANK_PARAM_SIZE
	.align		4
.L_35:
        /*0098*/ 	.byte	0x03, 0x19
        /*009a*/ 	.short	0x0038


	//----- nvinfo : EIATTR_PARAM_CBANK
	.align		4
        /*009c*/ 	.byte	0x04, 0x0a
        /*009e*/ 	.short	(.L_37 - .L_36)
	.align		4
.L_36:
        /*00a0*/ 	.word	index@(.nv.constant0._Z8ResuelvePdS_S_S_S_S_S_)
        /*00a4*/ 	.short	0x0380
        /*00a6*/ 	.short	0x0038


	//----- nvinfo : EIATTR_SW_WAR
	.align		4
.L_37:
        /*00a8*/ 	.byte	0x04, 0x36
        /*00aa*/ 	.short	(.L_39 - .L_38)
.L_38:
        /*00ac*/ 	.word	0x00000008
.L_39:


//--------------------- .nv.info._Z4sumaPiS_S_    --------------------------
	.section	.nv.info._Z4sumaPiS_S_,"",@"SHT_CUDA_INFO"
	.sectionflags	@""
	.align	4


	//----- nvinfo : EIATTR_CUDA_API_VERSION
	.align		4
        /*0000*/ 	.byte	0x04, 0x37
        /*0002*/ 	.short	(.L_41 - .L_40)
.L_40:
        /*0004*/ 	.word	0x00000082


	//----- nvinfo : EIATTR_KPARAM_INFO
	.align		4
.L_41:
        /*0008*/ 	.byte	0x04, 0x17
        /*000a*/ 	.short	(.L_43 - .L_42)
.L_42:
        /*000c*/ 	.word	0x00000000
        /*0010*/ 	.short	0x0002
        /*0012*/ 	.short	0x0010
        /*0014*/ 	.byte	0x00, 0xf5, 0x21, 0x00


	//----- nvinfo : EIATTR_KPARAM_INFO
	.align		4
.L_43:
        /*0018*/ 	.byte	0x04, 0x17
        /*001a*/ 	.short	(.L_45 - .L_44)
.L_44:
        /*001c*/ 	.word	0x00000000
        /*0020*/ 	.short	0x0001
        /*0022*/ 	.short	0x0008
        /*0024*/ 	.byte	0x00, 0xf5, 0x21, 0x00


	//----- nvinfo : EIATTR_KPARAM_INFO
	.align		4
.L_45:
        /*0028*/ 	.byte	0x04, 0x17
        /*002a*/ 	.short	(.L_47 - .L_46)
.L_46:
        /*002c*/ 	.word	0x00000000
        /*0030*/ 	.short	0x0000
        /*0032*/ 	.short	0x0000
        /*0034*/ 	.byte	0x00, 0xf5, 0x21, 0x00


	//----- nvinfo : EIATTR_SPARSE_MMA_MASK
	.align		4
.L_47:
        /*0038*/ 	.byte	0x03, 0x50
        /*003a*/ 	.short	0x0000


	//----- nvinfo : EIATTR_MAXREG_COUNT
	.align		4
        /*003c*/ 	.byte	0x03, 0x1b
        /*003e*/ 	.short	0x00ff


	//----- nvinfo : EIATTR_MERCURY_ISA_VERSION
	.align		4
        /*0040*/ 	.byte	0x03, 0x5f
        /*0042*/ 	.short	0x0101


	//----- nvinfo : EIATTR_VRC_CTA_INIT_COUNT
	.align		4
        /*0044*/ 	.byte	0x02, 0x4a
	.zero		1
	.zero		1


	//----- nvinfo : EIATTR_EXIT_INSTR_OFFSETS
	.align		4
        /*0048*/ 	.byte	0x04, 0x1c
        /*004a*/ 	.short	(.L_49 - .L_48)


	//   ....[0]....
.L_48:
        /*004c*/ 	.word	0x000000d0


	//----- nvinfo : EIATTR_CBANK_PARAM_SIZE
	.align		4
.L_49:
        /*0050*/ 	.byte	0x03, 0x19
        /*0052*/ 	.short	0x0018


	//----- nvinfo : EIATTR_PARAM_CBANK
	.align		4
        /*0054*/ 	.byte	0x04, 0x0a
        /*0056*/ 	.short	(.L_51 - .L_50)
	.align		4
.L_50:
        /*0058*/ 	.word	index@(.nv.constant0._Z4sumaPiS_S_)
        /*005c*/ 	.short	0x0380
        /*005e*/ 	.short	0x0018


	//----- nvinfo : EIATTR_SW_WAR
	.align		4
.L_51:
        /*0060*/ 	.byte	0x04, 0x36
        /*0062*/ 	.short	(.L_53 - .L_52)
.L_52:
        /*0064*/ 	.word	0x00000008
.L_53:


//--------------------- .nv.callgraph             --------------------------
	.section	.nv.callgraph,"",@"SHT_CUDA_CALLGRAPH"
	.align	4
	.sectionentsize	8
	.align		4
        /*0000*/ 	.word	0x00000000
	.align		4
        /*0004*/ 	.word	0xffffffff
	.align		4
        /*0008*/ 	.word	0x00000000
	.align		4
        /*000c*/ 	.word	0xfffffffe
	.align		4
        /*0010*/ 	.word	0x00000000
	.align		4
        /*0014*/ 	.word	0xfffffffd
	.align		4
        /*0018*/ 	.word	0x00000000
	.align		4
        /*001c*/ 	.word	0xfffffffc


//--------------------- .text._Z8ResuelvePdS_S_S_S_S_S_ --------------------------
	.section	.text._Z8ResuelvePdS_S_S_S_S_S_,"ax",@progbits
	.align	128
        .global         _Z8ResuelvePdS_S_S_S_S_S_
        .type           _Z8ResuelvePdS_S_S_S_S_S_,@function
        .size           _Z8ResuelvePdS_S_S_S_S_S_,(.L_x_21 - _Z8ResuelvePdS_S_S_S_S_S_)
        .other          _Z8ResuelvePdS_S_S_S_S_S_,@"STO_CUDA_ENTRY STV_DEFAULT"
_Z8ResuelvePdS_S_S_S_S_S_:
.text._Z8ResuelvePdS_S_S_S_S_S_:
[----:B------:R-:W-:Y:S01]  /*0000*/  LDC R1, c[0x0][0x37c] ;  /* 0x0000df00ff017b82 */ /* 0x000fe20000000800 */
[----:B------:R-:W0:Y:S07]  /*0010*/  S2R R3, SR_TID.X ;  /* 0x0000000000037919 */ /* 0x000e2e0000002100 */
[----:B------:R-:W0:Y:S01]  /*0020*/  LDC.64 R4, c[0x0][0x398] ;  /* 0x0000e600ff047b82 */ /* 0x000e220000000a00 */
[----:B------:R-:W1:Y:S07]  /*0030*/  LDCU.64 UR4, c[0x0][0x358] ;  /* 0x00006b00ff0477ac */ /* 0x000e6e0008000a00 */
[----:B------:R-:W2:Y:S08]  /*0040*/  LDC.64 R8, c[0x0][0x3a0] ;  /* 0x0000e800ff087b82 */ /* 0x000eb00000000a00 */
[----:B------:R-:W3:Y:S01]  /*0050*/  LDC.64 R10, c[0x0][0x388] ;  /* 0x0000e200ff0a7b82 */ /* 0x000ee20000000a00 */
[----:B0-----:R-:W-:-:S05]  /*0060*/  IMAD.WIDE.U32 R4, R3, 0x8, R4 ;  /* 0x0000000803047825 */ /* 0x001fca00078e0004 */
[----:B-1----:R0:W5:Y:S01]  /*0070*/  LDG.E.64 R6, desc[UR4][R4.64] ;  /* 0x0000000404067981 */ /* 0x002162000c1e1b00 */
[----:B------:R-:W-:Y:S01]  /*0080*/  BSSY.RECONVERGENT B0, `(.L_x_0) ;  /* 0x000010e000007945 */ /* 0x000fe20003800200 */
[----:B--2---:R-:W-:-:S04]  /*0090*/  IMAD.WIDE.U32 R8, R3, 0x8, R8 ;  /* 0x0000000803087825 */ /* 0x004fc800078e0008 */
[----:B0--3--:R-:W-:-:S07]  /*00a0*/  IMAD.WIDE.U32 R10, R3, 0x8, R10 ;  /* 0x00000008030a7825 */ /* 0x009fce00078e000a */
.L_x_11:
[----:B------:R-:W2:Y:S02]  /*00b0*/  LDG.E.64 R2, desc[UR4][R8.64] ;  /* 0x0000000408027981 */ /* 0x000ea4000c1e1b00 */
[----:B--2--5:R-:W-:-:S07]  /*00c0*/  DADD R6, -R2, R6 ;  /* 0x0000000002067229 */ /* 0x024fce0000000106 */
[----:B------:R0:W-:Y:S04]  /*00d0*/  STG.E.64 desc[UR4][R4.64], R6 ;  /* 0x0000000604007986 */ /* 0x0001e8000c101b04 */
[----:B------:R-:W2:Y:S01]  /*00e0*/  LDG.E.64 R12, desc[UR4][R10.64] ;  /* 0x000000040a0c7981 */ /* 0x000ea2000c1e1b00 */
[----:B------:R-:W-:Y:S01]  /*00f0*/  BSSY.RECONVERGENT B1, `(.L_x_1) ;  /* 0x00000ea000017945 */ /* 0x000fe20003800200 */
[----:B------:R-:W-:Y:S01]  /*0100*/  CS2R R20, SRZ ;  /* 0x0000000000147805 */ /* 0x000fe2000001ff00 */
[----:B------:R-:W-:Y:S02]  /*0110*/  IMAD.MOV.U32 R22, RZ, RZ, 0x47ae147b ;  /* 0x47ae147bff167424 */ /* 0x000fe400078e00ff */
[----:B------:R-:W-:Y:S01]  /*0120*/  IMAD.MOV.U32 R23, RZ, RZ, 0x3f847ae1 ;  /* 0x3f847ae1ff177424 */ /* 0x000fe200078e00ff */
[----:B--2---:R-:W-:Y:S01]  /*0130*/  DMUL R14, R6, R12 ;  /* 0x0000000c060e7228 */ /* 0x004fe20000000000 */
[----:B------:R-:W-:-:S02]  /*0140*/  IMAD.MOV.U32 R16, RZ, RZ, R12 ;  /* 0x000000ffff107224 */ /* 0x000fc400078e000c */
[----:B------:R-:W-:-:S07]  /*0150*/  IMAD.MOV.U32 R17, RZ, RZ, R13 ;  /* 0x000000ffff117224 */ /* 0x000fce00078e000d */
[----:B------:R-:W-:Y:S02]  /*0160*/  IMAD.MOV.U32 R18, RZ, RZ, R14 ;  /* 0x000000ffff127224 */ /* 0x000fe400078e000e */
[----:B0-----:R-:W-:-:S07]  /*0170*/  IMAD.MOV.U32 R19, RZ, RZ, R15 ;  /* 0x000000ffff137224 */ /* 0x001fce00078e000f */
.L_x_8:
[----:B------:R-:W-:Y:S01]  /*0180*/  UMOV UR6, 0x82828283 ;  /* 0x8282828300067882 */ /* 0x000fe20000000000 */
[----:B------:R-:W-:Y:S01]  /*0190*/  UMOV UR7, 0x40788282 ;  /* 0x4078828200077882 */ /* 0x000fe20000000000 */
[----:B------:R-:W-:Y:S01]  /*01a0*/  UMOV UR8, 0x10ae7a7d ;  /* 0x10ae7a7d00087882 */ /* 0x000fe20000000000 */
[----:B------:R-:W-:Y:S01]  /*01b0*/  DMUL R2, R16, UR6 ;  /* 0x0000000610027c28 */ /* 0x000fe20008000000 */
[----:B------:R-:W-:Y:S01]  /*01c0*/  UMOV UR9, 0x3fa79403 ;  /* 0x3fa7940300097882 */ /* 0x000fe20000000000 */
[----:B------:R-:W-:Y:S01]  /*01d0*/  UMOV UR10, 0x10ae7a7d ;  /* 0x10ae7a7d000a7882 */ /* 0x000fe20000000000 */
[----:B------:R-:W-:Y:S01]  /*01e0*/  UMOV UR11, 0x3fa79403 ;  /* 0x3fa79403000b7882 */ /* 0x000fe20000000000 */
[----:B------:R-:W-:Y:S01]  /*01f0*/  UMOV UR12, 0x9999999a ;  /* 0x9999999a000c7882 */ /* 0x000fe20000000000 */
[----:B------:R-:W-:Y:S01]  /*0200*/  UMOV UR13, 0x3fc99999 ;  /* 0x3fc99999000d7882 */ /* 0x000fe20000000000 */
[----:B------:R-:W-:Y:S01]  /*0210*/  UMOV UR14, 0xfc37181 ;  /* 0x0fc37181000e7882 */ /* 0x000fe20000000000 */
[----:B------:R-:W-:Y:S01]  /*0220*/  UMOV UR15, 0x40079eec ;  /* 0x40079eec000f7882 */ /* 0x000fe20000000000 */
[----:B------:R-:W-:Y:S01]  /*0230*/  DMUL R2, R2, R18 ;  /* 0x0000001202027228 */ /* 0x000fe20000000000 */
[----:B------:R-:W-:Y:S01]  /*0240*/  UMOV UR20, 0xf5a814b0 ;  /* 0xf5a814b000147882 */ /* 0x000fe20000000000 */
[----:B------:R-:W-:Y:S01]  /*0250*/  UMOV UR21, 0x4006c52b ;  /* 0x4006c52b00157882 */ /* 0x000fe20000000000 */
[----:B------:R-:W-:Y:S01]  /*0260*/  UMOV UR16, 0xd29520e4 ;  /* 0xd29520e400107882 */ /* 0x000fe20000000000 */
[----:B------:R-:W-:Y:S01]  /*0270*/  UMOV UR17, 0x4027310b ;  /* 0x4027310b00117882 */ /* 0x000fe20000000000 */
[----:B------:R-:W-:Y:S01]  /*0280*/  UMOV UR22, 0xf83e0f84 ;  /* 0xf83e0f8400167882 */ /* 0x000fe20000000000 */
[----:B------:R-:W-:Y:S01]  /*0290*/  UMOV UR23, 0x402583e0 ;  /* 0x402583e000177882 */ /* 0x000fe20000000000 */
[----:B------:R-:W-:Y:S01]  /*02a0*/  UMOV UR24, 0xa3721e8b ;  /* 0xa3721e8b00187882 */ /* 0x000fe20000000000 */
[--C-:B------:R-:W-:Y:S01]  /*02b0*/  DFMA R24, R16, -UR8, -R2.reuse ;  /* 0x8000000810187c2b */ /* 0x100fe20008000802 */
[----:B------:R-:W-:Y:S01]  /*02c0*/  UMOV UR25, 0x4021d016 ;  /* 0x4021d01600197882 */ /* 0x000fe20000000000 */
[----:B------:R-:W-:Y:S01]  /*02d0*/  DFMA R36, R18, UR10, -R2 ;  /* 0x0000000a12247c2b */ /* 0x000fe20008000802 */
[----:B------:R-:W-:Y:S01]  /*02e0*/  UMOV UR30, 0x9a5605fb ;  /* 0x9a5605fb001e7882 */ /* 0x000fe20000000000 */
[----:B------:R-:W-:Y:S01]  /*02f0*/  UMOV UR31, 0x3fdcc049 ;  /* 0x3fdcc049001f7882 */ /* 0x000fe20000000000 */
[----:B------:R-:W-:Y:S01]  /*0300*/  UMOV UR28, 0x55555555 ;  /* 0x55555555001c7882 */ /* 0x000fe20000000000 */
[----:B------:R-:W-:Y:S01]  /*0310*/  UMOV UR29, 0x3fb75555 ;  /* 0x3fb75555001d7882 */ /* 0x000fe20000000000 */
[----:B------:R-:W-:Y:S01]  /*0320*/  UMOV UR18, 0xba1e3345 ;  /* 0xba1e334500127882 */ /* 0x000fe20000000000 */
[-C--:B------:R-:W-:Y:S01]  /*0330*/  DMUL R24, R24, R22.reuse ;  /* 0x0000001618187228 */ /* 0x080fe20000000000 */
[----:B------:R-:W-:Y:S01]  /*0340*/  UMOV UR19, 0x3fd29c9e ;  /* 0x3fd29c9e00137882 */ /* 0x000fe20000000000 */
[----:B------:R-:W-:Y:S01]  /*0350*/  DMUL R36, R36, R22 ;  /* 0x0000001624247228 */ /* 0x000fe20000000000 */
[----:B------:R-:W-:Y:S01]  /*0360*/  UMOV UR26, 0x5d1745d1 ;  /* 0x5d1745d1001a7882 */ /* 0x000fe20000000000 */
[----:B------:R-:W-:Y:S01]  /*0370*/  UMOV UR27, 0x3fd1d174 ;  /* 0x3fd1d174001b7882 */ /* 0x000fe20000000000 */
[----:B------:R-:W-:Y:S01]  /*0380*/  UMOV UR32, 0x55555555 ;  /* 0x5555555500207882 */ /* 0x000fe20000000000 */
[----:B------:R-:W-:Y:S01]  /*0390*/  UMOV UR33, 0x3fe4d555 ;  /* 0x3fe4d55500217882 */ /* 0x000fe20000000000 */
[----:B------:R-:W-:Y:S01]  /*03a0*/  BSSY.RECONVERGENT B2, `(.L_x_2) ;  /* 0x0000094000027945 */ /* 0x000fe20003800200 */
[----:B------:R-:W-:-:S02]  /*03b0*/  DFMA R2, R24, UR12, R16 ;  /* 0x0000000c18027c2b */ /* 0x000fc40008000010 */
[----:B------:R-:W-:Y:S01]  /*03c0*/  DFMA R26, R36, UR12, R18 ;  /* 0x0000000c241a7c2b */ /* 0x000fe20008000012 */
[----:B------:R-:W-:Y:S01]  /*03d0*/  UMOV UR12, 0x33333333 ;  /* 0x33333333000c7882 */ /* 0x000fe20000000000 */
[----:B------:R-:W-:Y:S01]  /*03e0*/  UMOV UR13, 0x3fb33333 ;  /* 0x3fb33333000d7882 */ /* 0x000fe20000000000 */
[C-C-:B------:R-:W-:Y:S02]  /*03f0*/  DFMA R40, R24.reuse, UR20, R16.reuse ;  /* 0x0000001418287c2b */ /* 0x140fe40008000010 */
[----:B------:R-:W-:Y:S02]  /*0400*/  DFMA R30, R24, UR12, R16 ;  /* 0x0000000c181e7c2b */ /* 0x000fe40008000010 */
[----:B------:R-:W-:-:S08]  /*0410*/  DMUL R28, R2, UR6 ;  /* 0x00000006021c7c28 */ /* 0x000fd00008000000 */
[----:B------:R-:W-:-:S08]  /*0420*/  DMUL R28, R26, R28 ;  /* 0x0000001c1a1c7228 */ /* 0x000fd00000000000 */
[--C-:B------:R-:W-:Y:S02]  /*0430*/  DFMA R2, R2, -UR8, -R28.reuse ;  /* 0x8000000802027c2b */ /* 0x100fe4000800081c */
[----:B------:R-:W-:-:S06]  /*0440*/  DFMA R42, R26, UR10, -R28 ;  /* 0x0000000a1a2a7c2b */ /* 0x000fcc000800081c */
[-C--:B------:R-:W-:Y:S02]  /*0450*/  DMUL R28, R2, R22.reuse ;  /* 0x00000016021c7228 */ /* 0x080fe40000000000 */
[----:B------:R-:W-:Y:S01]  /*0460*/  DFMA R2, R36, UR12, R18 ;  /* 0x0000000c24027c2b */ /* 0x000fe20008000012 */
[----:B------:R-:W-:Y:S01]  /*0470*/  UMOV UR12, 0xcccccccd ;  /* 0xcccccccd000c7882 */ /* 0x000fe20000000000 */
[----:B------:R-:W-:Y:S01]  /*0480*/  UMOV UR13, 0x3fcccccc ;  /* 0x3fcccccc000d7882 */ /* 0x000fe20000000000 */
[----:B------:R-:W-:-:S03]  /*0490*/  DMUL R42, R42, R22 ;  /* 0x000000162a2a7228 */ /* 0x000fc60000000000 */
[C---:B------:R-:W-:Y:S02]  /*04a0*/  DFMA R30, R28.reuse, UR12, R30 ;  /* 0x0000000c1c1e7c2b */ /* 0x040fe4000800001e */
[----:B------:R-:W-:-:S03]  /*04b0*/  DFMA R40, R28, -UR22, R40 ;  /* 0x800000161c287c2b */ /* 0x000fc60008000028 */
[----:B------:R-:W-:Y:S01]  /*04c0*/  DFMA R2, R42, UR12, R2 ;  /* 0x0000000c2a027c2b */ /* 0x000fe20008000002 */
[----:B------:R-:W-:Y:S01]  /*04d0*/  UMOV UR12, 0x9f49f49f ;  /* 0x9f49f49f000c7882 */ /* 0x000fe20000000000 */
[----:B------:R-:W-:Y:S01]  /*04e0*/  UMOV UR13, 0x3fef49f4 ;  /* 0x3fef49f4000d7882 */ /* 0x000fe20000000000 */
[----:B------:R-:W-:Y:S02]  /*04f0*/  DMUL R26, R30, UR6 ;  /* 0x000000061e1a7c28 */ /* 0x000fe40008000000 */
[----:B------:R-:W-:-:S06]  /*0500*/  DFMA R34, R24, UR12, R16 ;  /* 0x0000000c18227c2b */ /* 0x000fcc0008000010 */
[----:B------:R-:W-:-:S08]  /*0510*/  DMUL R26, R2, R26 ;  /* 0x0000001a021a7228 */ /* 0x000fd00000000000 */
[--C-:B------:R-:W-:Y:S02]  /*0520*/  DFMA R32, R30, -UR8, -R26.reuse ;  /* 0x800000081e207c2b */ /* 0x100fe4000800081a */
[----:B------:R-:W-:Y:S02]  /*0530*/  DFMA R2, R2, UR10, -R26 ;  /* 0x0000000a02027c2b */ /* 0x000fe4000800081a */
[----:B------:R-:W-:Y:S01]  /*0540*/  DFMA R26, R36, UR12, R18 ;  /* 0x0000000c241a7c2b */ /* 0x000fe20008000012 */
[----:B------:R-:W-:Y:S01]  /*0550*/  UMOV UR12, 0xddddddde ;  /* 0xddddddde000c7882 */ /* 0x000fe20000000000 */
[----:B------:R-:W-:Y:S01]  /*0560*/  UMOV UR13, 0x400ddddd ;  /* 0x400ddddd000d7882 */ /* 0x000fe20000000000 */
[----:B------:R-:W-:Y:S02]  /*0570*/  DFMA R30, R24, UR14, R16 ;  /* 0x0000000e181e7c2b */ /* 0x000fe40008000010 */
[----:B------:R-:W-:Y:S02]  /*0580*/  DFMA R34, R28, -UR12, R34 ;  /* 0x8000000c1c227c2b */ /* 0x000fe40008000022 */
[----:B------:R-:W-:-:S02]  /*0590*/  DMUL R32, R32, R22 ;  /* 0x0000001620207228 */ /* 0x000fc40000000000 */
[----:B------:R-:W-:Y:S01]  /*05a0*/  DFMA R26, R42, -UR12, R26 ;  /* 0x8000000c2a1a7c2b */ /* 0x000fe2000800001a */
[----:B------:R-:W-:Y:S01]  /*05b0*/  UMOV UR12, 0x1c71c71c ;  /* 0x1c71c71c000c7882 */ /* 0x000fe20000000000 */
[----:B------:R-:W-:Y:S01]  /*05c0*/  UMOV UR13, 0x400c71c7 ;  /* 0x400c71c7000d7882 */ /* 0x000fe20000000000 */
[----:B------:R-:W-:Y:S02]  /*05d0*/  DMUL R2, R2, R22 ;  /* 0x0000001602027228 */ /* 0x000fe40000000000 */
[----:B------:R-:W-:Y:S02]  /*05e0*/  DFMA R30, R28, -UR16, R30 ;  /* 0x800000101c1e7c2b */ /* 0x000fe4000800001e */
[----:B------:R-:W-:-:S04]  /*05f0*/  DFMA R34, R32, UR12, R34 ;  /* 0x0000000c20227c2b */ /* 0x000fc80008000022 */
[----:B------:R-:W-:Y:S01]  /*0600*/  DFMA R26, R2, UR12, R26 ;  /* 0x0000000c021a7c2b */ /* 0x000fe2000800001a */
[----:B------:R-:W-:Y:S01]  /*0610*/  UMOV UR12, 0x363c5290 ;  /* 0x363c5290000c7882 */ /* 0x000fe20000000000 */
[----:B------:R-:W-:Y:S02]  /*0620*/  UMOV UR13, 0x4023a552 ;  /* 0x4023a552000d7882 */ /* 0x000fe40000000000 */
[----:B------:R-:W-:Y:S02]  /*0630*/  DMUL R38, R34, UR6 ;  /* 0x0000000622267c28 */ /* 0x000fe40008000000 */
[C---:B------:R-:W-:Y:S02]  /*0640*/  DFMA R28, R32.reuse, UR12, R30 ;  /* 0x0000000c201c7c2b */ /* 0x040fe4000800001e */
[C---:B------:R-:W-:Y:S02]  /*0650*/  DFMA R30, R32.reuse, -UR24, R40 ;  /* 0x80000018201e7c2b */ /* 0x040fe40008000028 */
[----:B------:R-:W-:-:S02]  /*0660*/  DMUL R40, R32, UR30 ;  /* 0x0000001e20287c28 */ /* 0x000fc40008000000 */
[----:B------:R-:W-:Y:S02]  /*0670*/  DMUL R38, R26, R38 ;  /* 0x000000261a267228 */ /* 0x000fe40000000000 */
[----:B------:R-:W-:-:S04]  /*0680*/  DFMA R32, R24, UR28, R16 ;  /* 0x0000001c18207c2b */ /* 0x000fc80008000010 */
[----:B------:R-:W-:Y:S02]  /*0690*/  DFMA R24, R24, UR28, R40 ;  /* 0x0000001c18187c2b */ /* 0x000fe40008000028 */
[----:B------:R-:W-:Y:S02]  /*06a0*/  DFMA R34, R34, -UR8, -R38 ;  /* 0x8000000822227c2b */ /* 0x000fe40008000826 */
[----:B------:R-:W-:Y:S02]  /*06b0*/  DADD R32, R32, R40 ;  /* 0x0000000020207229 */ /* 0x000fe40000000028 */
[----:B------:R-:W-:Y:S02]  /*06c0*/  DFMA R26, R26, UR10, -R38 ;  /* 0x0000000a1a1a7c2b */ /* 0x000fe40008000826 */
[----:B------:R-:W-:Y:S02]  /*06d0*/  DFMA R38, R36, UR20, R18 ;  /* 0x0000001424267c2b */ /* 0x000fe40008000012 */
[----:B------:R-:W-:-:S02]  /*06e0*/  DMUL R34, R34, R22 ;  /* 0x0000001622227228 */ /* 0x000fc40000000000 */
[----:B------:R-:W-:Y:S02]  /*06f0*/  DFMA R40, R36, UR28, R18 ;  /* 0x0000001c24287c2b */ /* 0x000fe40008000012 */
[----:B------:R-:W-:-:S04]  /*0700*/  DMUL R26, R26, R22 ;  /* 0x000000161a1a7228 */ /* 0x000fc80000000000 */
[C---:B------:R-:W-:Y:S02]  /*0710*/  DFMA R28, R34.reuse, -UR18, R28 ;  /* 0x80000012221c7c2b */ /* 0x040fe4000800001c */
[C---:B------:R-:W-:Y:S02]  /*0720*/  DFMA R30, R34.reuse, UR26, R30 ;  /* 0x0000001a221e7c2b */ /* 0x040fe4000800001e */
[C---:B------:R-:W-:Y:S02]  /*0730*/  DFMA R32, R34.reuse, UR32, R32 ;  /* 0x0000002022207c2b */ /* 0x040fe40008000020 */
[----:B------:R-:W-:Y:S02]  /*0740*/  DFMA R24, R34, UR32, R24 ;  /* 0x0000002022187c2b */ /* 0x000fe40008000018 */
[----:B------:R-:W-:Y:S01]  /*0750*/  DFMA R34, R36, UR14, R18 ;  /* 0x0000000e24227c2b */ /* 0x000fe20008000012 */
[----:B------:R-:W-:Y:S01]  /*0760*/  UMOV UR14, 0x159e26af ;  /* 0x159e26af000e7882 */ /* 0x000fe20000000000 */
[----:B------:R-:W-:-:S06]  /*0770*/  UMOV UR15, 0x3fb7048d ;  /* 0x3fb7048d000f7882 */ /* 0x000fcc0000000000 */
[C---:B------:R-:W-:Y:S02]  /*0780*/  DFMA R34, R42.reuse, -UR16, R34 ;  /* 0x800000102a227c2b */ /* 0x040fe40008000022 */
[----:B------:R-:W-:Y:S02]  /*0790*/  DFMA R42, R42, -UR22, R38 ;  /* 0x800000162a2a7c2b */ /* 0x000fe40008000026 */
[----:B------:R-:W-:-:S04]  /*07a0*/  DMUL R38, R2, UR30 ;  /* 0x0000001e02267c28 */ /* 0x000fc80008000000 */
[C---:B------:R-:W-:Y:S01]  /*07b0*/  DFMA R34, R2.reuse, UR12, R34 ;  /* 0x0000000c02227c2b */ /* 0x040fe20008000022 */
[----:B------:R-:W-:Y:S01]  /*07c0*/  UMOV UR12, 0x3aa30fa ;  /* 0x03aa30fa000c7882 */ /* 0x000fe20000000000 */
[----:B------:R-:W-:Y:S01]  /*07d0*/  UMOV UR13, 0x3fdd05f7 ;  /* 0x3fdd05f7000d7882 */ /* 0x000fe20000000000 */
[----:B------:R-:W-:Y:S02]  /*07e0*/  DFMA R42, R2, -UR24, R42 ;  /* 0x80000018022a7c2b */ /* 0x000fe4000800002a */
[--C-:B------:R-:W-:Y:S02]  /*07f0*/  DADD R40, R40, R38.reuse ;  /* 0x0000000028287229 */ /* 0x100fe40000000026 */
[C---:B------:R-:W-:Y:S02]  /*0800*/  DFMA R38, R36.reuse, UR28, R38 ;  /* 0x0000001c24267c2b */ /* 0x040fe40008000026 */
[----:B------:R-:W-:Y:S02]  /*0810*/  DFMA R36, R36, UR14, R18 ;  /* 0x0000000e24247c2b */ /* 0x000fe40008000012 */
[----:B------:R-:W-:-:S02]  /*0820*/  DFMA R34, R26, -UR18, R34 ;  /* 0x800000121a227c2b */ /* 0x000fc40008000022 */
[C---:B------:R-:W-:Y:S02]  /*0830*/  DFMA R42, R26.reuse, UR26, R42 ;  /* 0x0000001a1a2a7c2b */ /* 0x040fe4000800002a */
[----:B------:R-:W-:Y:S02]  /*0840*/  DFMA R40, R26, UR32, R40 ;  /* 0x000000201a287c2b */ /* 0x000fe40008000028 */
[----:B------:R-:W-:Y:S01]  /*0850*/  DFMA R36, R2, UR12, R36 ;  /* 0x0000000c02247c2b */ /* 0x000fe20008000024 */
[----:B------:R-:W-:Y:S01]  /*0860*/  UMOV UR12, 0x70d9cc2f ;  /* 0x70d9cc2f000c7882 */ /* 0x000fe20000000000 */
[----:B------:R-:W-:Y:S01]  /*0870*/  DMUL R2, R28, UR6 ;  /* 0x000000061c027c28 */ /* 0x000fe20008000000 */
[----:B------:R-:W-:Y:S01]  /*0880*/  UMOV UR13, 0x3fd18189 ;  /* 0x3fd18189000d7882 */ /* 0x000fe20000000000 */
[----:B------:R-:W-:-:S06]  /*0890*/  DFMA R38, R26, UR32, R38 ;  /* 0x000000201a267c2b */ /* 0x000fcc0008000026 */
[----:B------:R-:W-:-:S08]  /*08a0*/  DMUL R2, R34, R2 ;  /* 0x0000000222027228 */ /* 0x000fd00000000000 */
[--C-:B------:R-:W-:Y:S02]  /*08b0*/  DFMA R28, R28, -UR8, -R2.reuse ;  /* 0x800000081c1c7c2b */ /* 0x100fe40008000802 */
[----:B------:R-:W-:-:S06]  /*08c0*/  DFMA R2, R34, UR10, -R2 ;  /* 0x0000000a22027c2b */ /* 0x000fcc0008000802 */
[-C--:B------:R-:W-:Y:S02]  /*08d0*/  DMUL R28, R28, R22.reuse ;  /* 0x000000161c1c7228 */ /* 0x080fe40000000000 */
[----:B------:R-:W-:-:S06]  /*08e0*/  DMUL R2, R2, R22 ;  /* 0x0000001602027228 */ /* 0x000fcc0000000000 */
[----:B------:R-:W-:Y:S02]  /*08f0*/  DFMA R34, R28, -UR12, R30 ;  /* 0x8000000c1c227c2b */ /* 0x000fe4000800001e */
[----:B------:R-:W-:Y:S01]  /*0900*/  DFMA R30, R2, -UR12, R42 ;  /* 0x8000000c021e7c2b */ /* 0x000fe2000800002a */
[----:B------:R-:W-:Y:S01]  /*0910*/  UMOV UR12, 0x30c30c31 ;  /* 0x30c30c31000c7882 */ /* 0x000fe20000000000 */
[----:B------:R-:W-:-:S04]  /*0920*/  UMOV UR13, 0x3fc0c30c ;  /* 0x3fc0c30c000d7882 */ /* 0x000fc80000000000 */
[----:B------:R-:W-:-:S08]  /*0930*/  DMUL R42, R34, UR6 ;  /* 0x00000006222a7c28 */ /* 0x000fd00008000000 */
[----:B------:R-:W-:-:S08]  /*0940*/  DMUL R42, R30, R42 ;  /* 0x0000002a1e2a7228 */ /* 0x000fd00000000000 */
[--C-:B------:R-:W-:Y:S01]  /*0950*/  DFMA R34, R34, -UR8, -R42.reuse ;  /* 0x8000000822227c2b */ /* 0x100fe2000800082a */
[----:B------:R-:W-:Y:S01]  /*0960*/  UMOV UR8, 0xb2b78c13 ;  /* 0xb2b78c1300087882 */ /* 0x000fe20000000000 */
[----:B------:R-:W-:Y:S01]  /*0970*/  UMOV UR9, 0x3fd4a1cf ;  /* 0x3fd4a1cf00097882 */ /* 0x000fe20000000000 */
[----:B------:R-:W-:Y:S02]  /*0980*/  DFMA R42, R30, UR10, -R42 ;  /* 0x0000000a1e2a7c2b */ /* 0x000fe4000800082a */
[----:B------:R-:W-:Y:S02]  /*0990*/  DFMA R32, R28, -UR8, R32 ;  /* 0x800000081c207c2b */ /* 0x000fe40008000020 */
[----:B------:R-:W-:Y:S02]  /*09a0*/  DFMA R40, R2, -UR8, R40 ;  /* 0x8000000802287c2b */ /* 0x000fe40008000028 */
[-C--:B------:R-:W-:Y:S02]  /*09b0*/  DMUL R30, R34, R22.reuse ;  /* 0x00000016221e7228 */ /* 0x080fe40000000000 */
[----:B------:R-:W-:-:S02]  /*09c0*/  DMUL R42, R42, R22 ;  /* 0x000000162a2a7228 */ /* 0x000fc40000000000 */
[----:B------:R-:W-:Y:S02]  /*09d0*/  DFMA R38, R2, -UR8, R38 ;  /* 0x8000000802267c2b */ /* 0x000fe40008000026 */
[----:B------:R-:W-:Y:S02]  /*09e0*/  DFMA R24, R28, -UR8, R24 ;  /* 0x800000081c187c2b */ /* 0x000fe40008000018 */
[----:B------:R-:W-:Y:S02]  /*09f0*/  DFMA R34, R30, UR12, R32 ;  /* 0x0000000c1e227c2b */ /* 0x000fe40008000020 */
[C---:B------:R-:W-:Y:S02]  /*0a00*/  DFMA R32, R42.reuse, UR12, R40 ;  /* 0x0000000c2a207c2b */ /* 0x040fe40008000028 */
[----:B------:R-:W-:Y:S02]  /*0a10*/  DFMA R38, R42, UR12, R38 ;  /* 0x0000000c2a267c2b */ /* 0x000fe40008000026 */
[----:B------:R-:W-:-:S02]  /*0a20*/  DFMA R24, R30, UR12, R24 ;  /* 0x0000000c1e187c2b */ /* 0x000fc40008000018 */
[----:B------:R-:W-:Y:S01]  /*0a30*/  DMUL R34, R34, UR6 ;  /* 0x0000000622227c28 */ /* 0x000fe20008000000 */
[----:B------:R-:W-:Y:S01]  /*0a40*/  UMOV UR6, 0x66666666 ;  /* 0x6666666600067882 */ /* 0x000fe20000000000 */
[----:B------:R-:W-:Y:S02]  /*0a50*/  UMOV UR7, 0x3fe3a666 ;  /* 0x3fe3a66600077882 */ /* 0x000fe40000000000 */
[----:B------:R-:W-:Y:S01]  /*0a60*/  DFMA R36, R26, UR6, R36 ;  /* 0x000000061a247c2b */ /* 0x000fe20008000024 */
[----:B------:R-:W-:Y:S01]  /*0a70*/  UMOV UR6, 0x785e4908 ;  /* 0x785e490800067882 */ /* 0x000fe20000000000 */
[----:B------:R-:W-:Y:S01]  /*0a80*/  UMOV UR7, 0x3fd16075 ;  /* 0x3fd1607500077882 */ /* 0x000fe20000000000 */
[----:B------:R-:W-:Y:S02]  /*0a90*/  DADD R18, R38, R18 ;  /* 0x0000000026127229 */ /* 0x000fe40000000012 */
[----:B------:R-:W-:Y:S02]  /*0aa0*/  DMUL R34, R32, R34 ;  /* 0x0000002220227228 */ /* 0x000fe40000000000 */
[----:B------:R-:W-:-:S02]  /*0ab0*/  DADD R16, R24, R16 ;  /* 0x0000000018107229 */ /* 0x000fc40000000010 */
[----:B------:R-:W-:Y:S01]  /*0ac0*/  DFMA R36, R2, -UR6, R36 ;  /* 0x8000000602247c2b */ /* 0x000fe20008000024 */
[----:B------:R-:W-:Y:S01]  /*0ad0*/  UMOV UR6, 0x23989ff0 ;  /* 0x23989ff000067882 */ /* 0x000fe20000000000 */
[----:B------:R-:W-:Y:S01]  /*0ae0*/  UMOV UR7, 0x3fb6cbd3 ;  /* 0x3fb6cbd300077882 */ /* 0x000fe20000000000 */
[----:B------:R-:W-:Y:S01]  /*0af0*/  IMAD.MOV.U32 R2, RZ, RZ, 0x1 ;  /* 0x00000001ff027424 */ /* 0x000fe200078e00ff */
[----:B------:R-:W-:-:S04]  /*0b00*/  DFMA R34, R32, UR10, -R34 ;  /* 0x0000000a20227c2b */ /* 0x000fc80008000822 */
[----:B------:R-:W-:Y:S01]  /*0b10*/  DFMA R36, R42, UR6, R36 ;  /* 0x000000062a247c2b */ /* 0x000fe20008000024 */
[----:B------:R-:W-:Y:S01]  /*0b20*/  UMOV UR6, 0x9999999a ;  /* 0x9999999a00067882 */ /* 0x000fe20000000000 */
[----:B------:R-:W-:Y:S02]  /*0b30*/  UMOV UR7, 0x3f999999 ;  /* 0x3f99999900077882 */ /* 0x000fe40000000000 */
[----:B------:R-:W-:-:S08]  /*0b40*/  DMUL R34, R34, R22 ;  /* 0x0000001622227228 */ /* 0x000fd00000000000 */
[----:B------:R-:W-:Y:S01]  /*0b50*/  DFMA R34, R34, UR6, R36 ;  /* 0x0000000622227c2b */ /* 0x000fe20008000024 */
[----:B------:R-:W-:Y:S01]  /*0b60*/  UMOV UR6, 0xa0b5ed8d ;  /* 0xa0b5ed8d00067882 */ /* 0x000fe20000000000 */
[----:B------:R-:W-:-:S06]  /*0b70*/  UMOV UR7, 0x3eb0c6f7 ;  /* 0x3eb0c6f700077882 */ /* 0x000fcc0000000000 */
[----:B------:R-:W-:-:S08]  /*0b80*/  DADD R34, R18, -R34 ;  /* 0x0000000012227229 */ /* 0x000fd00000000822 */
[----:B------:R-:W-:-:S06]  /*0b90*/  DADD R26, |R34|, |R34| ;  /* 0x00000000221a7229 */ /* 0x000fcc0000000622 */
[----:B------:R-:W0:Y:S02]  /*0ba0*/  MUFU.RCP64H R3, R27 ;  /* 0x0000001b00037308 */ /* 0x000e240000001800 */
[----:B0-----:R-:W-:-:S08]  /*0bb0*/  DFMA R32, -R26, R2, 1 ;  /* 0x3ff000001a20742b */ /* 0x001fd00000000102 */
[----:B------:R-:W-:-:S08]  /*0bc0*/  DFMA R32, R32, R32, R32 ;  /* 0x000000202020722b */ /* 0x000fd00000000020 */
[----:B------:R-:W-:Y:S02]  /*0bd0*/  DFMA R2, R2, R32, R2 ;  /* 0x000000200202722b */ /* 0x000fe40000000002 */
[----:B------:R-:W-:-:S06]  /*0be0*/  DMUL R32, R22, UR6 ;  /* 0x0000000616207c28 */ /* 0x000fcc0008000000 */
[----:B------:R-:W-:-:S04]  /*0bf0*/  DFMA R34, -R26, R2, 1 ;  /* 0x3ff000001a22742b */ /* 0x000fc80000000102 */
[----:B------:R-:W-:-:S04]  /*0c00*/  FSETP.GEU.AND P1, PT, |R33|, 6.5827683646048100446e-37, PT ;  /* 0x036000002100780b */ /* 0x000fc80003f2e200 */
[----:B------:R-:W-:-:S08]  /*0c10*/  DFMA R2, R2, R34, R2 ;  /* 0x000000220202722b */ /* 0x000fd00000000002 */
[----:B------:R-:W-:-:S08]  /*0c20*/  DMUL R34, R32, R2 ;  /* 0x0000000220227228 */ /* 0x000fd00000000000 */
[----:B------:R-:W-:-:S08]  /*0c30*/  DFMA R36, -R26, R34, R32 ;  /* 0x000000221a24722b */ /* 0x000fd00000000120 */
[----:B------:R-:W-:-:S10]  /*0c40*/  DFMA R2, R2, R36, R34 ;  /* 0x000000240202722b */ /* 0x000fd40000000022 */
[----:B------:R-:W-:-:S05]  /*0c50*/  FFMA R0, RZ, R27, R3 ;  /* 0x0000001bff007223 */ /* 0x000fca0000000003 */
[----:B------:R-:W-:-:S13]  /*0c60*/  FSETP.GT.AND P0, PT, |R0|, 1.469367938527859385e-39, PT ;  /* 0x001000000000780b */ /* 0x000fda0003f04200 */
[----:B------:R-:W-:Y:S05]  /*0c70*/  @P0 BRA P1, `(.L_x_3) ;  /* 0x0000000000180947 */ /* 0x000fea0000800000 */
[----:B------:R-:W-:Y:S01]  /*0c80*/  IMAD.MOV.U32 R28, RZ, RZ, R32 ;  /* 0x000000ffff1c7224 */ /* 0x000fe200078e0020 */
[----:B------:R-:W-:Y:S01]  /*0c90*/  MOV R0, 0xcc0 ;  /* 0x00000cc000007802 */ /* 0x000fe20000000f00 */
[----:B------:R-:W-:-:S07]  /*0ca0*/  IMAD.MOV.U32 R29, RZ, RZ, R33 ;  /* 0x000000ffff1d7224 */ /* 0x000fce00078e0021 */
[----:B------:R-:W-:Y:S05]  /*0cb0*/  CALL.REL.NOINC `($__internal_0_$__cuda_sm20_div_rn_f64_full) ;  /* 0x00000004004c7944 */ /* 0x000fea0003c00000 */
[----:B------:R-:W-:Y:S02]  /*0cc0*/  IMAD.MOV.U32 R2, RZ, RZ, R30 ;  /* 0x000000ffff027224 */ /* 0x000fe400078e001e */
[----:B------:R-:W-:-:S07]  /*0cd0*/  IMAD.MOV.U32 R3, RZ, RZ, R31 ;  /* 0x000000ffff037224 */ /* 0x000fce00078e001f */
.L_x_3:
[----:B------:R-:W-:Y:S05]  /*0ce0*/  BSYNC.RECONVERGENT B2 ;  /* 0x0000000000027941 */ /* 0x000fea0003800200 */
.L_x_2:
[----:B------:R-:W-:Y:S01]  /*0cf0*/  DSETP.NEU.AND P0, PT, R2, RZ, PT ;  /* 0x000000ff0200722a */ /* 0x000fe20003f0d000 */
[----:B------:R-:W-:-:S13]  /*0d00*/  BSSY.RECONVERGENT B2, `(.L_x_4) ;  /* 0x0000009000027945 */ /* 0x000fda0003800200 */
[----:B------:R-:W-:Y:S01]  /*0d10*/  @!P0 CS2R R24, SRZ ;  /* 0x0000000000188805 */ /* 0x000fe2000001ff00 */
[----:B------:R-:W-:Y:S06]  /*0d20*/  @!P0 BRA `(.L_x_5) ;  /* 0x0000000000188947 */ /* 0x000fec0003800000 */
[----:B------:R-:W-:Y:S01]  /*0d30*/  DADD R30, -RZ, |R2| ;  /* 0x00000000ff1e7229 */ /* 0x000fe20000000502 */
[----:B------:R-:W-:-:S10]  /*0d40*/  MOV R0, 0xd60 ;  /* 0x00000d6000007802 */ /* 0x000fd40000000f00 */
[----:B------:R-:W-:Y:S05]  /*0d50*/  CALL.REL.NOINC `($_Z8ResuelvePdS_S_S_S_S_S_$__internal_accurate_pow) ;  /* 0x0000000800947944 */ /* 0x000fea0003c00000 */
[----:B------:R-:W-:-:S04]  /*0d60*/  ISETP.GE.AND P0, PT, R3, RZ, PT ;  /* 0x000000ff0300720c */ /* 0x000fc80003f06270 */
[----:B------:R-:W-:Y:S02]  /*0d70*/  FSEL R24, R26, RZ, P0 ;  /* 0x000000ff1a187208 */ /* 0x000fe40000000000 */
[----:B------:R-:W-:-:S07]  /*0d80*/  FSEL R25, R30, -QNAN , P0 ;  /* 0xfff800001e197808 */ /* 0x000fce0000000000 */
.L_x_5:
[----:B------:R-:W-:Y:S05]  /*0d90*/  BSYNC.RECONVERGENT B2 ;  /* 0x0000000000027941 */ /* 0x000fea0003800200 */
.L_x_4:
[----:B------:R-:W-:Y:S01]  /*0da0*/  IMAD.MOV.U32 R28, RZ, RZ, -0x66666666 ;  /* 0x9999999aff1c7424 */ /* 0x000fe200078e00ff */
[----:B------:R-:W-:Y:S01]  /*0db0*/  BSSY.RECONVERGENT B2, `(.L_x_6) ;  /* 0x000000c000027945 */ /* 0x000fe20003800200 */
[----:B------:R-:W-:-:S06]  /*0dc0*/  IMAD.MOV.U32 R29, RZ, RZ, 0x3fc99999 ;  /* 0x3fc99999ff1d7424 */ /* 0x000fcc00078e00ff */
[----:B------:R-:W-:-:S10]  /*0dd0*/  DADD R26, R2, R28 ;  /* 0x00000000021a7229 */ /* 0x000fd4000000001c */
[----:B------:R-:W-:-:S04]  /*0de0*/  LOP3.LUT R26, R27, 0x7ff00000, RZ, 0xc0, !PT ;  /* 0x7ff000001b1a7812 */ /* 0x000fc800078ec0ff */
[----:B------:R-:W-:-:S13]  /*0df0*/  ISETP.NE.AND P0, PT, R26, 0x7ff00000, PT ;  /* 0x7ff000001a00780c */ /* 0x000fda0003f05270 */
[----:B------:R-:W-:Y:S05]  /*0e00*/  @P0 BRA `(.L_x_7) ;  /* 0x0000000000180947 */ /* 0x000fea0003800000 */
[----:B------:R-:W-:-:S14]  /*0e10*/  DSETP.NAN.AND P0, PT, R2, R2, PT ;  /* 0x000000020200722a */ /* 0x000fdc0003f08000 */
[----:B------:R-:W-:Y:S01]  /*0e20*/  @P0 DADD R24, R2, R28 ;  /* 0x0000000002180229 */ /* 0x000fe2000000001c */
[----:B------:R-:W-:Y:S10]  /*0e30*/  @P0 BRA `(.L_x_7) ;  /* 0x00000000000c0947 */ /* 0x000ff40003800000 */
[----:B------:R-:W-:-:S14]  /*0e40*/  DSETP.NEU.AND P0, PT, |R2|, +INF , PT ;  /* 0x7ff000000200742a */ /* 0x000fdc0003f0d200 */
[----:B------:R-:W-:Y:S02]  /*0e50*/  @!P0 IMAD.MOV.U32 R24, RZ, RZ, 0x0 ;  /* 0x00000000ff188424 */ /* 0x000fe400078e00ff */
[----:B------:R-:W-:-:S07]  /*0e60*/  @!P0 IMAD.MOV.U32 R25, RZ, RZ, 0x7ff00000 ;  /* 0x7ff00000ff198424 */ /* 0x000fce00078e00ff */
.L_x_7:
[----:B------:R-:W-:Y:S05]  /*0e70*/  BSYNC.RECONVERGENT B2 ;  /* 0x0000000000027941 */ /* 0x000fea0003800200 */
.L_x_6:
[----:B------:R-:W-:Y:S01]  /*0e80*/  DSETP.NEU.AND P0, PT, R2, 1, PT ;  /* 0x3ff000000200742a */ /* 0x000fe20003f0d000 */
[----:B------:R-:W-:Y:S01]  /*0e90*/  UMOV UR6, 0x9999999a ;  /* 0x9999999a00067882 */ /* 0x000fe20000000000 */
[----:B------:R-:W-:Y:S01]  /*0ea0*/  UMOV UR7, 0x3fb99999 ;  /* 0x3fb9999900077882 */ /* 0x000fe20000000000 */
[----:B------:R-:W-:-:S03]  /*0eb0*/  DADD R20, R22, R20 ;  /* 0x0000000016147229 */ /* 0x000fc60000000014 */
[----:B------:R-:W-:Y:S02]  /*0ec0*/  FSEL R2, R24, RZ, P0 ;  /* 0x000000ff18027208 */ /* 0x000fe40000000000 */
[----:B------:R-:W-:-:S06]  /*0ed0*/  FSEL R3, R25, 1.875, P0 ;  /* 0x3ff0000019037808 */ /* 0x000fcc0000000000 */
[----:B------:R-:W-:-:S08]  /*0ee0*/  DMUL R2, R22, R2 ;  /* 0x0000000216027228 */ /* 0x000fd00000000000 */
[C---:B------:R-:W-:Y:S01]  /*0ef0*/  DSETP.GT.AND P0, PT, R2.reuse, UR6, PT ;  /* 0x0000000602007e2a */ /* 0x040fe2000bf04000 */
[----:B------:R-:W-:Y:S01]  /*0f00*/  UMOV UR6, 0x88e368f1 ;  /* 0x88e368f100067882 */ /* 0x000fe20000000000 */
[----:B------:R-:W-:Y:S02]  /*0f10*/  UMOV UR7, 0x3ee4f8b5 ;  /* 0x3ee4f8b500077882 */ /* 0x000fe40000000000 */
[----:B------:R-:W-:Y:S02]  /*0f20*/  DSETP.GEU.AND P1, PT, R2, UR6, PT ;  /* 0x0000000602007e2a */ /* 0x000fe4000bf2e000 */
[----:B------:R-:W-:Y:S02]  /*0f30*/  FSEL R22, R2, -1.5881868392106855534e-23, !P0 ;  /* 0x9999999a02167808 */ /* 0x000fe40004000000 */
[----:B------:R-:W-:Y:S01]  /*0f40*/  FSEL R2, R3, 1.4499999284744262695, !P0 ;  /* 0x3fb9999903027808 */ /* 0x000fe20004000000 */
[----:B------:R-:W-:Y:S01]  /*0f50*/  DSETP.GTU.AND P0, PT, R20, 25, PT ;  /* 0x403900001400742a */ /* 0x000fe20003f0c000 */
[----:B------:R-:W-:-:S02]  /*0f60*/  FSEL R22, R22, -1.3686737149039798672e-33, P1 ;  /* 0x88e368f116167808 */ /* 0x000fc40000800000 */
[----:B------:R-:W-:-:S11]  /*0f70*/  FSEL R23, R2, 0.44720998406410217285, P1 ;  /* 0x3ee4f8b502177808 */ /* 0x000fd60000800000 */
[----:B------:R-:W-:Y:S05]  /*0f80*/  @!P0 BRA `(.L_x_8) ;  /* 0xfffffff0007c8947 */ /* 0x000fea000383ffff */
[----:B------:R-:W-:Y:S05]  /*0f90*/  BSYNC.RECONVERGENT B1 ;  /* 0x0000000000017941 */ /* 0x000fea0003800200 */
.L_x_1:
[----:B------:R-:W0:Y:S01]  /*0fa0*/  MUFU.RCP64H R3, R13 ;  /* 0x0000000d00037308 */ /* 0x000e220000001800 */
[----:B------:R-:W-:Y:S01]  /*0fb0*/  IMAD.MOV.U32 R2, RZ, RZ, 0x1 ;  /* 0x00000001ff027424 */ /* 0x000fe200078e00ff */
[----:B------:R-:W-:Y:S01]  /*0fc0*/  FSETP.GEU.AND P1, PT, |R19|, 6.5827683646048100446e-37, PT ;  /* 0x036000001300780b */ /* 0x000fe20003f2e200 */
[----:B------:R-:W-:Y:S04]  /*0fd0*/  BSSY.RECONVERGENT B1, `(.L_x_9) ;  /* 0x0000014000017945 */ /* 0x000fe80003800200 */
[----:B0-----:R-:W-:-:S08]  /*0fe0*/  DFMA R20, -R12, R2, 1 ;  /* 0x3ff000000c14742b */ /* 0x001fd00000000102 */
[----:B------:R-:W-:-:S08]  /*0ff0*/  DFMA R20, R20, R20, R20 ;  /* 0x000000141414722b */ /* 0x000fd00000000014 */
[----:B------:R-:W-:-:S08]  /*1000*/  DFMA R20, R2, R20, R2 ;  /* 0x000000140214722b */ /* 0x000fd00000000002 */
[----:B------:R-:W-:-:S08]  /*1010*/  DFMA R2, -R12, R20, 1 ;  /* 0x3ff000000c02742b */ /* 0x000fd00000000114 */
        /* <DEDUP_REMOVED lines=9> */
[----:B------:R-:W-:Y:S02]  /*10b0*/  IMAD.MOV.U32 R29, RZ, RZ, R19 ;  /* 0x000000ffff1d7224 */ /* 0x000fe400078e0013 */
[----:B------:R-:W-:Y:S02]  /*10c0*/  IMAD.MOV.U32 R26, RZ, RZ, R12 ;  /* 0x000000ffff1a7224 */ /* 0x000fe400078e000c */
[----:B------:R-:W-:-:S07]  /*10d0*/  IMAD.MOV.U32 R27, RZ, RZ, R13 ;  /* 0x000000ffff1b7224 */ /* 0x000fce00078e000d */
[----:B------:R-:W-:Y:S05]  /*10e0*/  CALL.REL.NOINC `($__internal_0_$__cuda_sm20_div_rn_f64_full) ;  /* 0x0000000000407944 */ /* 0x000fea0003c00000 */
[----:B------:R-:W-:Y:S02]  /*10f0*/  IMAD.MOV.U32 R2, RZ, RZ, R30 ;  /* 0x000000ffff027224 */ /* 0x000fe400078e001e */
[----:B------:R-:W-:-:S07]  /*1100*/  IMAD.MOV.U32 R3, RZ, RZ, R31 ;  /* 0x000000ffff037224 */ /* 0x000fce00078e001f */
.L_x_10:
[----:B------:R-:W-:Y:S05]  /*1110*/  BSYNC.RECONVERGENT B1 ;  /* 0x0000000000017941 */ /* 0x000fea0003800200 */
.L_x_9:
[----:B------:R-:W-:Y:S01]  /*1120*/  UMOV UR6, 0xca61b882 ;  /* 0xca61b88200067882 */ /* 0x000fe20000000000 */
[----:B------:R-:W-:Y:S02]  /*1130*/  UMOV UR7, 0x3eb27476 ;  /* 0x3eb2747600077882 */ /* 0x000fe40000000000 */
[----:B------:R-:W-:-:S14]  /*1140*/  DSETP.GT.AND P0, PT, R2, UR6, PT ;  /* 0x0000000602007e2a */ /* 0x000fdc000bf04000 */
[----:B------:R-:W-:Y:S05]  /*1150*/  @P0 BRA `(.L_x_11) ;  /* 0xffffffec00d40947 */ /* 0x000fea000383ffff */
[----:B------:R-:W-:Y:S05]  /*1160*/  BSYNC.RECONVERGENT B0 ;  /* 0x0000000000007941 */ /* 0x000fea0003800200 */
.L_x_0:
[----:B------:R-:W0:Y:S01]  /*1170*/  S2R R7, SR_TID.X ;  /* 0x0000000000077919 */ /* 0x000e220000002100 */
[----:B------:R-:W0:Y:S08]  /*1180*/  LDC.64 R2, c[0x0][0x3a8] ;  /* 0x0000ea00ff027b82 */ /* 0x000e300000000a00 */
[----:B------:R-:W1:Y:S01]  /*1190*/  LDC.64 R4, c[0x0][0x3b0] ;  /* 0x0000ec00ff047b82 */ /* 0x000e620000000a00 */
[----:B0-----:R-:W-:-:S04]  /*11a0*/  IMAD.WIDE.U32 R2, R7, 0x8, R2 ;  /* 0x0000000807027825 */ /* 0x001fc800078e0002 */
[----:B-1----:R-:W-:Y:S01]  /*11b0*/  IMAD.WIDE.U32 R4, R7, 0x8, R4 ;  /* 0x0000000807047825 */ /* 0x002fe200078e0004 */
[----:B------:R-:W-:Y:S04]  /*11c0*/  STG.E.64 desc[UR4][R2.64], R16 ;  /* 0x0000001002007986 */ /* 0x000fe8000c101b04 */
[----:B------:R-:W-:Y:S01]  /*11d0*/  STG.E.64 desc[UR4][R4.64], R14 ;  /* 0x0000000e04007986 */ /* 0x000fe2000c101b04 */
[----:B------:R-:W-:Y:S05]  /*11e0*/  EXIT ;  /* 0x000000000000794d */ /* 0x000fea0003800000 */
        .weak           $__internal_0_$__cuda_sm20_div_rn_f64_full
        .type           $__internal_0_$__cuda_sm20_div_rn_f64_full,@function
        .size           $__internal_0_$__cuda_sm20_div_rn_f64_full,($_Z8ResuelvePdS_S_S_S_S_S_$__internal_accurate_pow - $__internal_0_$__cuda_sm20_div_rn_f64_full)
$__internal_0_$__cuda_sm20_div_rn_f64_full:
[C---:B------:R-:W-:Y:S01]  /*11f0*/  FSETP.GEU.AND P0, PT, |R27|.reuse, 1.469367938527859385e-39, PT ;  /* 0x001000001b00780b */ /* 0x040fe20003f0e200 */
[----:B------:R-:W-:Y:S01]  /*1200*/  BSSY.RECONVERGENT B3, `(.L_x_12) ;  /* 0x0000057000037945 */ /* 0x000fe20003800200 */
[----:B------:R-:W-:Y:S02]  /*1210*/  LOP3.LUT R24, R27, 0x800fffff, RZ, 0xc0, !PT ;  /* 0x800fffff1b187812 */ /* 0x000fe400078ec0ff */
[C---:B------:R-:W-:Y:S02]  /*1220*/  FSETP.GEU.AND P2, PT, |R29|.reuse, 1.469367938527859385e-39, PT ;  /* 0x001000001d00780b */ /* 0x040fe40003f4e200 */
[----:B------:R-:W-:Y:S01]  /*1230*/  LOP3.LUT R25, R24, 0x3ff00000, RZ, 0xfc, !PT ;  /* 0x3ff0000018197812 */ /* 0x000fe200078efcff */
[----:B------:R-:W-:Y:S01]  /*1240*/  IMAD.MOV.U32 R24, RZ, RZ, R26 ;  /* 0x000000ffff187224 */ /* 0x000fe200078e001a */
[----:B------:R-:W-:Y:S02]  /*1250*/  MOV R34, 0x1 ;  /* 0x0000000100227802 */ /* 0x000fe40000000f00 */
[----:B------:R-:W-:-:S02]  /*1260*/  LOP3.LUT R30, R29, 0x7ff00000, RZ, 0xc0, !PT ;  /* 0x7ff000001d1e7812 */ /* 0x000fc400078ec0ff */
[----:B------:R-:W-:Y:S01]  /*1270*/  LOP3.LUT R33, R27, 0x7ff00000, RZ, 0xc0, !PT ;  /* 0x7ff000001b217812 */ /* 0x000fe200078ec0ff */
[----:B------:R-:W-:-:S03]  /*1280*/  @!P0 DMUL R24, R26, 8.98846567431157953865e+307 ;  /* 0x7fe000001a188828 */ /* 0x000fc60000000000 */
[C---:B------:R-:W-:Y:S01]  /*1290*/  ISETP.GE.U32.AND P1, PT, R30.reuse, R33, PT ;  /* 0x000000211e00720c */ /* 0x040fe20003f26070 */
[----:B------:R-:W-:Y:S01]  /*12a0*/  @!P2 IMAD.MOV.U32 R36, RZ, RZ, RZ ;  /* 0x000000ffff24a224 */ /* 0x000fe200078e00ff */
[----:B------:R-:W-:Y:S01]  /*12b0*/  @!P2 LOP3.LUT R31, R27, 0x7ff00000, RZ, 0xc0, !PT ;  /* 0x7ff000001b1fa812 */ /* 0x000fe200078ec0ff */
[----:B------:R-:W0:Y:S03]  /*12c0*/  MUFU.RCP64H R35, R25 ;  /* 0x0000001900237308 */ /* 0x000e260000001800 */
[----:B------:R-:W-:Y:S01]  /*12d0*/  @!P2 ISETP.GE.U32.AND P3, PT, R30, R31, PT ;  /* 0x0000001f1e00a20c */ /* 0x000fe20003f66070 */
[----:B------:R-:W-:-:S05]  /*12e0*/  IMAD.MOV.U32 R31, RZ, RZ, 0x1ca00000 ;  /* 0x1ca00000ff1f7424 */ /* 0x000fca00078e00ff */
[----:B------:R-:W-:-:S04]  /*12f0*/  @!P2 SEL R37, R31, 0x63400000, !P3 ;  /* 0x634000001f25a807 */ /* 0x000fc80005800000 */
[----:B------:R-:W-:Y:S01]  /*1300*/  @!P2 LOP3.LUT R37, R37, 0x80000000, R29, 0xf8, !PT ;  /* 0x800000002525a812 */ /* 0x000fe200078ef81d */
[----:B0-----:R-:W-:-:S03]  /*1310*/  DFMA R2, R34, -R24, 1 ;  /* 0x3ff000002202742b */ /* 0x001fc60000000818 */
[----:B------:R-:W-:-:S05]  /*1320*/  @!P2 LOP3.LUT R37, R37, 0x100000, RZ, 0xfc, !PT ;  /* 0x001000002525a812 */ /* 0x000fca00078efcff */
[----:B------:R-:W-:-:S08]  /*1330*/  DFMA R2, R2, R2, R2 ;  /* 0x000000020202722b */ /* 0x000fd00000000002 */
[----:B------:R-:W-:Y:S01]  /*1340*/  DFMA R34, R34, R2, R34 ;  /* 0x000000022222722b */ /* 0x000fe20000000022 */
[----:B------:R-:W-:Y:S01]  /*1350*/  SEL R3, R31, 0x63400000, !P1 ;  /* 0x634000001f037807 */ /* 0x000fe20004800000 */
[----:B------:R-:W-:-:S03]  /*1360*/  IMAD.MOV.U32 R2, RZ, RZ, R28 ;  /* 0x000000ffff027224 */ /* 0x000fc600078e001c */
[----:B------:R-:W-:-:S03]  /*1370*/  LOP3.LUT R3, R3, 0x800fffff, R29, 0xf8, !PT ;  /* 0x800fffff03037812 */ /* 0x000fc600078ef81d */
[----:B------:R-:W-:-:S03]  /*1380*/  DFMA R38, R34, -R24, 1 ;  /* 0x3ff000002226742b */ /* 0x000fc60000000818 */
[----:B------:R-:W-:-:S05]  /*1390*/  @!P2 DFMA R2, R2, 2, -R36 ;  /* 0x400000000202a82b */ /* 0x000fca0000000824 */
[----:B------:R-:W-:Y:S01]  /*13a0*/  DFMA R34, R34, R38, R34 ;  /* 0x000000262222722b */ /* 0x000fe20000000022 */
[----:B------:R-:W-:Y:S02]  /*13b0*/  IMAD.MOV.U32 R38, RZ, RZ, R30 ;  /* 0x000000ffff267224 */ /* 0x000fe400078e001e */
[----:B------:R-:W-:Y:S01]  /*13c0*/  IMAD.MOV.U32 R39, RZ, RZ, R33 ;  /* 0x000000ffff277224 */ /* 0x000fe200078e0021 */
[----:B------:R-:W-:Y:S02]  /*13d0*/  @!P0 LOP3.LUT R39, R25, 0x7ff00000, RZ, 0xc0, !PT ;  /* 0x7ff0000019278812 */ /* 0x000fe400078ec0ff */
[----:B------:R-:W-:Y:S02]  /*13e0*/  @!P2 LOP3.LUT R38, R3, 0x7ff00000, RZ, 0xc0, !PT ;  /* 0x7ff000000326a812 */ /* 0x000fe400078ec0ff */
[----:B------:R-:W-:-:S03]  /*13f0*/  DMUL R36, R34, R2 ;  /* 0x0000000222247228 */ /* 0x000fc60000000000 */
[----:B------:R-:W-:-:S05]  /*1400*/  VIADD R40, R38, 0xffffffff ;  /* 0xffffffff26287836 */ /* 0x000fca0000000000 */
[----:B------:R-:W-:Y:S01]  /*1410*/  DFMA R32, R36, -R24, R2 ;  /* 0x800000182420722b */ /* 0x000fe20000000002 */
[----:B------:R-:W-:Y:S01]  /*1420*/  ISETP.GT.U32.AND P0, PT, R40, 0x7feffffe, PT ;  /* 0x7feffffe2800780c */ /* 0x000fe20003f04070 */
[----:B------:R-:W-:-:S05]  /*1430*/  VIADD R40, R39, 0xffffffff ;  /* 0xffffffff27287836 */ /* 0x000fca0000000000 */
[----:B------:R-:W-:Y:S01]  /*1440*/  ISETP.GT.U32.OR P0, PT, R40, 0x7feffffe, P0 ;  /* 0x7feffffe2800780c */ /* 0x000fe20000704470 */
[----:B------:R-:W-:-:S12]  /*1450*/  DFMA R32, R34, R32, R36 ;  /* 0x000000202220722b */ /* 0x000fd80000000024 */
[----:B------:R-:W-:Y:S05]  /*1460*/  @P0 BRA `(.L_x_13) ;  /* 0x00000000006c0947 */ /* 0x000fea0003800000 */
[----:B------:R-:W-:-:S04]  /*1470*/  LOP3.LUT R29, R27, 0x7ff00000, RZ, 0xc0, !PT ;  /* 0x7ff000001b1d7812 */ /* 0x000fc800078ec0ff */
[CC--:B------:R-:W-:Y:S02]  /*1480*/  VIADDMNMX R28, R30.reuse, -R29.reuse, 0xb9600000, !PT ;  /* 0xb96000001e1c7446 */ /* 0x0c0fe4000780091d */
[----:B------:R-:W-:Y:S02]  /*1490*/  ISETP.GE.U32.AND P0, PT, R30, R29, PT ;  /* 0x0000001d1e00720c */ /* 0x000fe40003f06070 */
[----:B------:R-:W-:Y:S02]  /*14a0*/  VIMNMX R28, PT, PT, R28, 0x46a00000, PT ;  /* 0x46a000001c1c7848 */ /* 0x000fe40003fe0100 */
[----:B------:R-:W-:-:S05]  /*14b0*/  SEL R31, R31, 0x63400000, !P0 ;  /* 0x634000001f1f7807 */ /* 0x000fca0004000000 */
[----:B------:R-:W-:Y:S02]  /*14c0*/  IMAD.IADD R34, R28, 0x1, -R31 ;  /* 0x000000011c227824 */ /* 0x000fe400078e0a1f */
[----:B------:R-:W-:Y:S02]  /*14d0*/  IMAD.MOV.U32 R28, RZ, RZ, RZ ;  /* 0x000000ffff1c7224 */ /* 0x000fe400078e00ff */
[----:B------:R-:W-:-:S06]  /*14e0*/  VIADD R29, R34, 0x7fe00000 ;  /* 0x7fe00000221d7836 */ /* 0x000fcc0000000000 */
[----:B------:R-:W-:-:S10]  /*14f0*/  DMUL R30, R32, R28 ;  /* 0x0000001c201e7228 */ /* 0x000fd40000000000 */
[----:B------:R-:W-:-:S13]  /*1500*/  FSETP.GTU.AND P0, PT, |R31|, 1.469367938527859385e-39, PT ;  /* 0x001000001f00780b */ /* 0x000fda0003f0c200 */
[----:B------:R-:W-:Y:S05]  /*1510*/  @P0 BRA `(.L_x_14) ;  /* 0x0000000000940947 */ /* 0x000fea0003800000 */
[----:B------:R-:W-:Y:S01]  /*1520*/  DFMA R2, R32, -R24, R2 ;  /* 0x800000182002722b */ /* 0x000fe20000000002 */
[----:B------:R-:W-:-:S09]  /*1530*/  IMAD.MOV.U32 R28, RZ, RZ, RZ ;  /* 0x000000ffff1c7224 */ /* 0x000fd200078e00ff */
[C---:B------:R-:W-:Y:S02]  /*1540*/  FSETP.NEU.AND P0, PT, R3.reuse, RZ, PT ;  /* 0x000000ff0300720b */ /* 0x040fe40003f0d000 */
[----:B------:R-:W-:-:S04]  /*1550*/  LOP3.LUT R27, R3, 0x80000000, R27, 0x48, !PT ;  /* 0x80000000031b7812 */ /* 0x000fc800078e481b */
[----:B------:R-:W-:-:S07]  /*1560*/  LOP3.LUT R29, R27, R29, RZ, 0xfc, !PT ;  /* 0x0000001d1b1d7212 */ /* 0x000fce00078efcff */
[----:B------:R-:W-:Y:S05]  /*1570*/  @!P0 BRA `(.L_x_14) ;  /* 0x00000000007c8947 */ /* 0x000fea0003800000 */
[----:B------:R-:W-:Y:S01]  /*1580*/  IMAD.MOV R3, RZ, RZ, -R34 ;  /* 0x000000ffff037224 */ /* 0x000fe200078e0a22 */
[----:B------:R-:W-:Y:S01]  /*1590*/  DMUL.RP R28, R32, R28 ;  /* 0x0000001c201c7228 */ /* 0x000fe20000008000 */
[----:B------:R-:W-:-:S06]  /*15a0*/  IMAD.MOV.U32 R2, RZ, RZ, RZ ;  /* 0x000000ffff027224 */ /* 0x000fcc00078e00ff */
[----:B------:R-:W-:-:S03]  /*15b0*/  DFMA R2, R30, -R2, R32 ;  /* 0x800000021e02722b */ /* 0x000fc60000000020 */
[----:B------:R-:W-:-:S03]  /*15c0*/  LOP3.LUT R27, R29, R27, RZ, 0x3c, !PT ;  /* 0x0000001b1d1b7212 */ /* 0x000fc600078e3cff */
[----:B------:R-:W-:-:S04]  /*15d0*/  IADD3 R2, PT, PT, -R34, -0x43300000, RZ ;  /* 0xbcd0000022027810 */ /* 0x000fc80007ffe1ff */
[----:B------:R-:W-:-:S04]  /*15e0*/  FSETP.NEU.AND P0, PT, |R3|, R2, PT ;  /* 0x000000020300720b */ /* 0x000fc80003f0d200 */
[----:B------:R-:W-:Y:S02]  /*15f0*/  FSEL R30, R28, R30, !P0 ;  /* 0x0000001e1c1e7208 */ /* 0x000fe40004000000 */
[----:B------:R-:W-:Y:S01]  /*1600*/  FSEL R31, R27, R31, !P0 ;  /* 0x0000001f1b1f7208 */ /* 0x000fe20004000000 */
[----:B------:R-:W-:Y:S06]  /*1610*/  BRA `(.L_x_14) ;  /* 0x0000000000547947 */ /* 0x000fec0003800000 */
.L_x_13:
[----:B------:R-:W-:-:S14]  /*1620*/  DSETP.NAN.AND P0, PT, R28, R28, PT ;  /* 0x0000001c1c00722a */ /* 0x000fdc0003f08000 */
[----:B------:R-:W-:Y:S05]  /*1630*/  @P0 BRA `(.L_x_15) ;  /* 0x0000000000440947 */ /* 0x000fea0003800000 */
[----:B------:R-:W-:-:S14]  /*1640*/  DSETP.NAN.AND P0, PT, R26, R26, PT ;  /* 0x0000001a1a00722a */ /* 0x000fdc0003f08000 */
[----:B------:R-:W-:Y:S05]  /*1650*/  @P0 BRA `(.L_x_16) ;  /* 0x0000000000300947 */ /* 0x000fea0003800000 */
[----:B------:R-:W-:Y:S01]  /*1660*/  ISETP.NE.AND P0, PT, R38, R39, PT ;  /* 0x000000272600720c */ /* 0x000fe20003f05270 */
[----:B------:R-:W-:Y:S02]  /*1670*/  IMAD.MOV.U32 R30, RZ, RZ, 0x0 ;  /* 0x00000000ff1e7424 */ /* 0x000fe400078e00ff */
[----:B------:R-:W-:-:S10]  /*1680*/  IMAD.MOV.U32 R31, RZ, RZ, -0x80000 ;  /* 0xfff80000ff1f7424 */ /* 0x000fd400078e00ff */
[----:B------:R-:W-:Y:S05]  /*1690*/  @!P0 BRA `(.L_x_14) ;  /* 0x0000000000348947 */ /* 0x000fea0003800000 */
[----:B------:R-:W-:Y:S02]  /*16a0*/  ISETP.NE.AND P0, PT, R38, 0x7ff00000, PT ;  /* 0x7ff000002600780c */ /* 0x000fe40003f05270 */
[----:B------:R-:W-:Y:S02]  /*16b0*/  LOP3.LUT R31, R29, 0x80000000, R27, 0x48, !PT ;  /* 0x800000001d1f7812 */ /* 0x000fe400078e481b */
[----:B------:R-:W-:-:S13]  /*16c0*/  ISETP.EQ.OR P0, PT, R39, RZ, !P0 ;  /* 0x000000ff2700720c */ /* 0x000fda0004702670 */
[----:B------:R-:W-:Y:S01]  /*16d0*/  @P0 LOP3.LUT R2, R31, 0x7ff00000, RZ, 0xfc, !PT ;  /* 0x7ff000001f020812 */ /* 0x000fe200078efcff */
[----:B------:R-:W-:Y:S01]  /*16e0*/  @!P0 IMAD.MOV.U32 R30, RZ, RZ, RZ ;  /* 0x000000ffff1e8224 */ /* 0x000fe200078e00ff */
[----:B------:R-:W-:-:S03]  /*16f0*/  @P0 MOV R30, RZ ;  /* 0x000000ff001e0202 */ /* 0x000fc60000000f00 */
[----:B------:R-:W-:Y:S01]  /*1700*/  @P0 IMAD.MOV.U32 R31, RZ, RZ, R2 ;  /* 0x000000ffff1f0224 */ /* 0x000fe200078e0002 */
[----:B------:R-:W-:Y:S06]  /*1710*/  BRA `(.L_x_14) ;  /* 0x0000000000147947 */ /* 0x000fec0003800000 */
.L_x_16:
[----:B------:R-:W-:Y:S01]  /*1720*/  LOP3.LUT R31, R27, 0x80000, RZ, 0xfc, !PT ;  /* 0x000800001b1f7812 */ /* 0x000fe200078efcff */
[----:B------:R-:W-:Y:S01]  /*1730*/  IMAD.MOV.U32 R30, RZ, RZ, R26 ;  /* 0x000000ffff1e7224 */ /* 0x000fe200078e001a */
[----:B------:R-:W-:Y:S06]  /*1740*/  BRA `(.L_x_14) ;  /* 0x0000000000087947 */ /* 0x000fec0003800000 */
.L_x_15:
[----:B------:R-:W-:Y:S01]  /*1750*/  LOP3.LUT R31, R29, 0x80000, RZ, 0xfc, !PT ;  /* 0x000800001d1f7812 */ /* 0x000fe200078efcff */
[----:B------:R-:W-:-:S07]  /*1760*/  IMAD.MOV.U32 R30, RZ, RZ, R28 ;  /* 0x000000ffff1e7224 */ /* 0x000fce00078e001c */
.L_x_14:
[----:B------:R-:W-:Y:S05]  /*1770*/  BSYNC.RECONVERGENT B3 ;  /* 0x0000000000037941 */ /* 0x000fea0003800200 */
.L_x_12:
[----:B------:R-:W-:Y:S02]  /*1780*/  IMAD.MOV.U32 R2, RZ, RZ, R0 ;  /* 0x000000ffff027224 */ /* 0x000fe400078e0000 */
[----:B------:R-:W-:-:S04]  /*1790*/  IMAD.MOV.U32 R3, RZ, RZ, 0x0 ;  /* 0x00000000ff037424 */ /* 0x000fc800078e00ff */
[----:B------:R-:W-:Y:S05]  /*17a0*/  RET.REL.NODEC R2 `(_Z8ResuelvePdS_S_S_S_S_S_) ;  /* 0xffffffe802147950 */ /* 0x000fea0003c3ffff */
        .type           $_Z8ResuelvePdS_S_S_S_S_S_$__internal_accurate_pow,@function
        .size           $_Z8ResuelvePdS_S_S_S_S_S_$__internal_accurate_pow,(.L_x_21 - $_Z8ResuelvePdS_S_S_S_S_S_$__internal_accurate_pow)
$_Z8ResuelvePdS_S_S_S_S_S_$__internal_accurate_pow:
[----:B------:R-:W-:Y:S01]  /*17b0*/  ISETP.GT.U32.AND P0, PT, R31, 0xfffff, PT ;  /* 0x000fffff1f00780c */ /* 0x000fe20003f04070 */
[----:B------:R-:W-:Y:S01]  /*17c0*/  IMAD.MOV.U32 R24, RZ, RZ, R31 ;  /* 0x000000ffff187224 */ /* 0x000fe200078e001f */
[----:B------:R-:W-:Y:S01]  /*17d0*/  UMOV UR6, 0x7d2cafe2 ;  /* 0x7d2cafe200067882 */ /* 0x000fe20000000000 */
[----:B------:R-:W-:Y:S01]  /*17e0*/  IMAD.MOV.U32 R26, RZ, RZ, RZ ;  /* 0x000000ffff1a7224 */ /* 0x000fe200078e00ff */
[----:B------:R-:W-:Y:S01]  /*17f0*/  UMOV UR7, 0x3eb0f5ff ;  /* 0x3eb0f5ff00077882 */ /* 0x000fe20000000000 */
[----:B------:R-:W-:Y:S01]  /*1800*/  IMAD.MOV.U32 R36, RZ, RZ, 0x41ad3b5a ;  /* 0x41ad3b5aff247424 */ /* 0x000fe200078e00ff */
[----:B------:R-:W-:Y:S01]  /*1810*/  UMOV UR8, 0x3b39803f ;  /* 0x3b39803f00087882 */ /* 0x000fe20000000000 */
[----:B------:R-:W-:Y:S01]  /*1820*/  IMAD.MOV.U32 R37, RZ, RZ, 0x3ed0f5d2 ;  /* 0x3ed0f5d2ff257424 */ /* 0x000fe200078e00ff */
[----:B------:R-:W-:-:S05]  /*1830*/  UMOV UR9, 0x3c7abc9e ;  /* 0x3c7abc9e00097882 */ /* 0x000fca0000000000 */
[----:B------:R-:W-:-:S10]  /*1840*/  @!P0 DMUL R40, R30, 1.80143985094819840000e+16 ;  /* 0x435000001e288828 */ /* 0x000fd40000000000 */
[----:B------:R-:W-:-:S05]  /*1850*/  @!P0 IMAD.MOV.U32 R24, RZ, RZ, R41 ;  /* 0x000000ffff188224 */ /* 0x000fca00078e0029 */
[----:B------:R-:W-:-:S04]  /*1860*/  LOP3.LUT R24, R24, 0x800fffff, RZ, 0xc0, !PT ;  /* 0x800fffff18187812 */ /* 0x000fc800078ec0ff */
[----:B------:R-:W-:Y:S01]  /*1870*/  LOP3.LUT R25, R24, 0x3ff00000, RZ, 0xfc, !PT ;  /* 0x3ff0000018197812 */ /* 0x000fe200078efcff */
[----:B------:R-:W-:Y:S01]  /*1880*/  IMAD.MOV.U32 R24, RZ, RZ, R30 ;  /* 0x000000ffff187224 */ /* 0x000fe200078e001e */
[----:B------:R-:W-:Y:S01]  /*1890*/  SHF.R.U32.HI R30, RZ, 0x14, R31 ;  /* 0x00000014ff1e7819 */ /* 0x000fe2000001161f */
[----:B------:R-:W-:Y:S01]  /*18a0*/  @!P0 IMAD.MOV.U32 R24, RZ, RZ, R40 ;  /* 0x000000ffff188224 */ /* 0x000fe200078e0028 */
[----:B------:R-:W-:Y:S02]  /*18b0*/  ISETP.GE.U32.AND P1, PT, R25, 0x3ff6a09f, PT ;  /* 0x3ff6a09f1900780c */ /* 0x000fe40003f26070 */
[----:B------:R-:W-:-:S05]  /*18c0*/  @!P0 LEA.HI R30, R41, 0xffffffca, RZ, 0xc ;  /* 0xffffffca291e8811 */ /* 0x000fca00078f60ff */
[----:B------:R-:W-:-:S06]  /*18d0*/  VIADD R31, R30, 0xfffffc01 ;  /* 0xfffffc011e1f7836 */ /* 0x000fcc0000000000 */
[----:B------:R-:W-:Y:S02]  /*18e0*/  @P1 VIADD R27, R25, 0xfff00000 ;  /* 0xfff00000191b1836 */ /* 0x000fe40000000000 */
[----:B------:R-:W-:Y:S02]  /*18f0*/  @P1 VIADD R31, R30, 0xfffffc02 ;  /* 0xfffffc021e1f1836 */ /* 0x000fe40000000000 */
[----:B------:R-:W-:-:S06]  /*1900*/  @P1 IMAD.MOV.U32 R25, RZ, RZ, R27 ;  /* 0x000000ffff191224 */ /* 0x000fcc00078e001b */
[C---:B------:R-:W-:Y:S02]  /*1910*/  DADD R34, R24.reuse, 1 ;  /* 0x3ff0000018227429 */ /* 0x040fe40000000000 */
[----:B------:R-:W-:-:S04]  /*1920*/  DADD R24, R24, -1 ;  /* 0xbff0000018187429 */ /* 0x000fc80000000000 */
[----:B------:R-:W0:Y:S02]  /*1930*/  MUFU.RCP64H R27, R35 ;  /* 0x00000023001b7308 */ /* 0x000e240000001800 */
[----:B0-----:R-:W-:-:S08]  /*1940*/  DFMA R28, -R34, R26, 1 ;  /* 0x3ff00000221c742b */ /* 0x001fd0000000011a */
[----:B------:R-:W-:-:S08]  /*1950*/  DFMA R28, R28, R28, R28 ;  /* 0x0000001c1c1c722b */ /* 0x000fd0000000001c */
[----:B------:R-:W-:-:S08]  /*1960*/  DFMA R26, R26, R28, R26 ;  /* 0x0000001c1a1a722b */ /* 0x000fd0000000001a */
[----:B------:R-:W-:-:S08]  /*1970*/  DMUL R28, R24, R26 ;  /* 0x0000001a181c7228 */ /* 0x000fd00000000000 */
[----:B------:R-:W-:-:S08]  /*1980*/  DFMA R28, R24, R26, R28 ;  /* 0x0000001a181c722b */ /* 0x000fd0000000001c */
[----:B------:R-:W-:-:S08]  /*1990*/  DMUL R32, R28, R28 ;  /* 0x0000001c1c207228 */ /* 0x000fd00000000000 */
[----:B------:R-:W-:Y:S01]  /*19a0*/  DFMA R34, R32, UR6, R36 ;  /* 0x0000000620227c2b */ /* 0x000fe20008000024 */
[----:B------:R-:W-:Y:S01]  /*19b0*/  UMOV UR6, 0x75488a3f ;  /* 0x75488a3f00067882 */ /* 0x000fe20000000000 */
[----:B------:R-:W-:Y:S01]  /*19c0*/  UMOV UR7, 0x3ef3b20a ;  /* 0x3ef3b20a00077882 */ /* 0x000fe20000000000 */
[----:B------:R-:W-:-:S05]  /*19d0*/  DADD R36, R24, -R28 ;  /* 0x0000000018247229 */ /* 0x000fca000000081c */
[----:B------:R-:W-:Y:S01]  /*19e0*/  DFMA R34, R32, R34, UR6 ;  /* 0x0000000620227e2b */ /* 0x000fe20008000022 */
[----:B------:R-:W-:Y:S01]  /*19f0*/  UMOV UR6, 0xe4faecd5 ;  /* 0xe4faecd500067882 */ /* 0x000fe20000000000 */
[----:B------:R-:W-:Y:S01]  /*1a00*/  UMOV UR7, 0x3f1745cd ;  /* 0x3f1745cd00077882 */ /* 0x000fe20000000000 */
[----:B------:R-:W-:-:S05]  /*1a10*/  DADD R36, R36, R36 ;  /* 0x0000000024247229 */ /* 0x000fca0000000024 */
[----:B------:R-:W-:Y:S01]  /*1a20*/  DFMA R34, R32, R34, UR6 ;  /* 0x0000000620227e2b */ /* 0x000fe20008000022 */
[----:B------:R-:W-:Y:S01]  /*1a30*/  UMOV UR6, 0x258a578b ;  /* 0x258a578b00067882 */ /* 0x000fe20000000000 */
[----:B------:R-:W-:Y:S01]  /*1a40*/  UMOV UR7, 0x3f3c71c7 ;  /* 0x3f3c71c700077882 */ /* 0x000fe20000000000 */
[----:B------:R-:W-:-:S05]  /*1a50*/  DFMA R36, R24, -R28, R36 ;  /* 0x8000001c1824722b */ /* 0x000fca0000000024 */
[----:B------:R-:W-:Y:S01]  /*1a60*/  DFMA R34, R32, R34, UR6 ;  /* 0x0000000620227e2b */ /* 0x000fe20008000022 */
[----:B------:R-:W-:Y:S01]  /*1a70*/  UMOV UR6, 0x9242b910 ;  /* 0x9242b91000067882 */ /* 0x000fe20000000000 */
[----:B------:R-:W-:Y:S01]  /*1a80*/  UMOV UR7, 0x3f624924 ;  /* 0x3f62492400077882 */ /* 0x000fe20000000000 */
[----:B------:R-:W-:Y:S02]  /*1a90*/  DMUL R26, R26, R36 ;  /* 0x000000241a1a7228 */ /* 0x000fe40000000000 */
[----:B------:R-:W-:-:S03]  /*1aa0*/  DMUL R36, R28, R28 ;  /* 0x0000001c1c247228 */ /* 0x000fc60000000000 */
[----:B------:R-:W-:Y:S01]  /*1ab0*/  DFMA R34, R32, R34, UR6 ;  /* 0x0000000620227e2b */ /* 0x000fe20008000022 */
[----:B------:R-:W-:Y:S01]  /*1ac0*/  UMOV UR6, 0x99999dfb ;  /* 0x99999dfb00067882 */ /* 0x000fe20000000000 */
[----:B------:R-:W-:-:S06]  /*1ad0*/  UMOV UR7, 0x3f899999 ;  /* 0x3f89999900077882 */ /* 0x000fcc0000000000 */
[----:B------:R-:W-:Y:S01]  /*1ae0*/  DFMA R38, R32, R34, UR6 ;  /* 0x0000000620267e2b */ /* 0x000fe20008000022 */
[----:B------:R-:W-:Y:S01]  /*1af0*/  UMOV UR6, 0x55555555 ;  /* 0x5555555500067882 */ /* 0x000fe20000000000 */
[----:B------:R-:W-:-:S06]  /*1b00*/  UMOV UR7, 0x3fb55555 ;  /* 0x3fb5555500077882 */ /* 0x000fcc0000000000 */
[----:B------:R-:W-:-:S08]  /*1b10*/  DFMA R34, R32, R38, UR6 ;  /* 0x0000000620227e2b */ /* 0x000fd00008000026 */
[----:B------:R-:W-:Y:S01]  /*1b20*/  DADD R24, -R34, UR6 ;  /* 0x0000000622187e29 */ /* 0x000fe20008000100 */
[----:B------:R-:W-:Y:S01]  /*1b30*/  UMOV UR6, 0xb9e7b0 ;  /* 0x00b9e7b000067882 */ /* 0x000fe20000000000 */
[----:B------:R-:W-:-:S06]  /*1b40*/  UMOV UR7, 0x3c46a4cb ;  /* 0x3c46a4cb00077882 */ /* 0x000fcc0000000000 */
[----:B------:R-:W-:Y:S02]  /*1b50*/  DFMA R24, R32, R38, R24 ;  /* 0x000000262018722b */ /* 0x000fe40000000018 */
[----:B------:R-:W-:Y:S01]  /*1b60*/  DFMA R38, R28, R28, -R36 ;  /* 0x0000001c1c26722b */ /* 0x000fe20000000824 */
[----:B------:R-:W-:Y:S01]  /*1b70*/  VIADD R33, R27, 0x100000 ;  /* 0x001000001b217836 */ /* 0x000fe20000000000 */
[----:B------:R-:W-:-:S04]  /*1b80*/  MOV R32, R26 ;  /* 0x0000001a00207202 */ /* 0x000fc80000000f00 */
[----:B------:R-:W-:Y:S01]  /*1b90*/  DADD R24, R24, -UR6 ;  /* 0x8000000618187e29 */ /* 0x000fe20008000000 */
[----:B------:R-:W-:Y:S01]  /*1ba0*/  UMOV UR6, 0x80000000 ;  /* 0x8000000000067882 */ /* 0x000fe20000000000 */
[C---:B------:R-:W-:Y:S01]  /*1bb0*/  DFMA R38, R28.reuse, R32, R38 ;  /* 0x000000201c26722b */ /* 0x040fe20000000026 */
[----:B------:R-:W-:Y:S01]  /*1bc0*/  UMOV UR7, 0x43300000 ;  /* 0x4330000000077882 */ /* 0x000fe20000000000 */
[----:B------:R-:W-:-:S08]  /*1bd0*/  DMUL R32, R28, R36 ;  /* 0x000000241c207228 */ /* 0x000fd00000000000 */
[----:B------:R-:W-:-:S08]  /*1be0*/  DFMA R42, R28, R36, -R32 ;  /* 0x000000241c2a722b */ /* 0x000fd00000000820 */
[----:B------:R-:W-:Y:S02]  /*1bf0*/  DFMA R42, R26, R36, R42 ;  /* 0x000000241a2a722b */ /* 0x000fe4000000002a */
[----:B------:R-:W-:-:S06]  /*1c00*/  DADD R36, R34, R24 ;  /* 0x0000000022247229 */ /* 0x000fcc0000000018 */
[----:B------:R-:W-:Y:S02]  /*1c10*/  DFMA R38, R28, R38, R42 ;  /* 0x000000261c26722b */ /* 0x000fe4000000002a */
[----:B------:R-:W-:Y:S02]  /*1c20*/  DADD R42, R34, -R36 ;  /* 0x00000000222a7229 */ /* 0x000fe40000000824 */
[----:B------:R-:W-:-:S06]  /*1c30*/  DMUL R34, R36, R32 ;  /* 0x0000002024227228 */ /* 0x000fcc0000000000 */
[----:B------:R-:W-:Y:S02]  /*1c40*/  DADD R24, R24, R42 ;  /* 0x0000000018187229 */ /* 0x000fe4000000002a */
[----:B------:R-:W-:-:S08]  /*1c50*/  DFMA R42, R36, R32, -R34 ;  /* 0x00000020242a722b */ /* 0x000fd00000000822 */
[----:B------:R-:W-:-:S08]  /*1c60*/  DFMA R38, R36, R38, R42 ;  /* 0x000000262426722b */ /* 0x000fd0000000002a */
[----:B------:R-:W-:-:S08]  /*1c70*/  DFMA R38, R24, R32, R38 ;  /* 0x000000201826722b */ /* 0x000fd00000000026 */
[----:B------:R-:W-:-:S08]  /*1c80*/  DADD R32, R34, R38 ;  /* 0x0000000022207229 */ /* 0x000fd00000000026 */
[--C-:B------:R-:W-:Y:S02]  /*1c90*/  DADD R24, R28, R32.reuse ;  /* 0x000000001c187229 */ /* 0x100fe40000000020 */
[----:B------:R-:W-:-:S06]  /*1ca0*/  DADD R34, R34, -R32 ;  /* 0x0000000022227229 */ /* 0x000fcc0000000820 */
[----:B------:R-:W-:Y:S02]  /*1cb0*/  DADD R28, R28, -R24 ;  /* 0x000000001c1c7229 */ /* 0x000fe40000000818 */
[----:B------:R-:W-:-:S06]  /*1cc0*/  DADD R34, R38, R34 ;  /* 0x0000000026227229 */ /* 0x000fcc0000000022 */
[----:B------:R-:W-:-:S08]  /*1cd0*/  DADD R28, R32, R28 ;  /* 0x00000000201c7229 */ /* 0x000fd0000000001c */
[----:B------:R-:W-:-:S08]  /*1ce0*/  DADD R28, R34, R28 ;  /* 0x00000000221c7229 */ /* 0x000fd0000000001c */
[----:B------:R-:W-:Y:S01]  /*1cf0*/  DADD R28, R26, R28 ;  /* 0x000000001a1c7229 */ /* 0x000fe2000000001c */
[----:B------:R-:W-:Y:S01]  /*1d00*/  LOP3.LUT R26, R31, 0x80000000, RZ, 0x3c, !PT ;  /* 0x800000001f1a7812 */ /* 0x000fe200078e3cff */
[----:B------:R-:W-:-:S06]  /*1d10*/  IMAD.MOV.U32 R27, RZ, RZ, 0x43300000 ;  /* 0x43300000ff1b7424 */ /* 0x000fcc00078e00ff */
[----:B------:R-:W-:Y:S02]  /*1d20*/  DADD R30, R24, R28 ;  /* 0x00000000181e7229 */ /* 0x000fe4000000001c */
[----:B------:R-:W-:Y:S01]  /*1d30*/  DADD R32, R26, -UR6 ;  /* 0x800000061a207e29 */ /* 0x000fe20008000000 */
[----:B------:R-:W-:Y:S01]  /*1d40*/  UMOV UR6, 0xfefa39ef ;  /* 0xfefa39ef00067882 */ /* 0x000fe20000000000 */
[----:B------:R-:W-:-:S04]  /*1d50*/  UMOV UR7, 0x3fe62e42 ;  /* 0x3fe62e4200077882 */ /* 0x000fc80000000000 */
[--C-:B------:R-:W-:Y:S02]  /*1d60*/  DADD R24, R24, -R30.reuse ;  /* 0x0000000018187229 */ /* 0x100fe4000000081e */
[----:B------:R-:W-:-:S06]  /*1d70*/  DFMA R26, R32, UR6, R30 ;  /* 0x00000006201a7c2b */ /* 0x000fcc000800001e */
[----:B------:R-:W-:Y:S02]  /*1d80*/  DADD R24, R28, R24 ;  /* 0x000000001c187229 */ /* 0x000fe40000000018 */
[----:B------:R-:W-:-:S08]  /*1d90*/  DFMA R34, R32, -UR6, R26 ;  /* 0x8000000620227c2b */ /* 0x000fd0000800001a */
[----:B------:R-:W-:-:S08]  /*1da0*/  DADD R34, -R30, R34 ;  /* 0x000000001e227229 */ /* 0x000fd00000000122 */
[----:B------:R-:W-:-:S08]  /*1db0*/  DADD R24, R24, -R34 ;  /* 0x0000000018187229 */ /* 0x000fd00000000822 */
[----:B------:R-:W-:Y:S01]  /*1dc0*/  DFMA R32, R32, UR8, R24 ;  /* 0x0000000820207c2b */ /* 0x000fe20008000018 */
[----:B------:R-:W-:Y:S01]  /*1dd0*/  UMOV UR8, 0x9999999a ;  /* 0x9999999a00087882 */ /* 0x000fe20000000000 */
[----:B------:R-:W-:-:S06]  /*1de0*/  UMOV UR9, 0x3fc99999 ;  /* 0x3fc9999900097882 */ /* 0x000fcc0000000000 */
[----:B------:R-:W-:-:S08]  /*1df0*/  DADD R28, R26, R32 ;  /* 0x000000001a1c7229 */ /* 0x000fd00000000020 */
[----:B------:R-:W-:Y:S02]  /*1e00*/  DADD R26, R26, -R28 ;  /* 0x000000001a1a7229 */ /* 0x000fe4000000081c */
[----:B------:R-:W-:-:S06]  /*1e10*/  DMUL R24, R28, UR8 ;  /* 0x000000081c187c28 */ /* 0x000fcc0008000000 */
[----:B------:R-:W-:Y:S02]  /*1e20*/  DADD R26, R32, R26 ;  /* 0x00000000201a7229 */ /* 0x000fe4000000001a */
[----:B------:R-:W-:Y:S01]  /*1e30*/  DFMA R30, R28, UR8, -R24 ;  /* 0x000000081c1e7c2b */ /* 0x000fe20008000818 */
[----:B------:R-:W-:Y:S02]  /*1e40*/  IMAD.MOV.U32 R28, RZ, RZ, 0x652b82fe ;  /* 0x652b82feff1c7424 */ /* 0x000fe400078e00ff */
[----:B------:R-:W-:-:S05]  /*1e50*/  IMAD.MOV.U32 R29, RZ, RZ, 0x3ff71547 ;  /* 0x3ff71547ff1d7424 */ /* 0x000fca00078e00ff */
[----:B------:R-:W-:-:S08]  /*1e60*/  DFMA R30, R26, UR8, R30 ;  /* 0x000000081a1e7c2b */ /* 0x000fd0000800001e */
[----:B------:R-:W-:-:S08]  /*1e70*/  DADD R26, R24, R30 ;  /* 0x00000000181a7229 */ /* 0x000fd0000000001e */
[----:B------:R-:W-:Y:S02]  /*1e80*/  DFMA R28, R26, R28, 6.75539944105574400000e+15 ;  /* 0x433800001a1c742b */ /* 0x000fe4000000001c */
[----:B------:R-:W-:Y:S01]  /*1e90*/  FSETP.GEU.AND P0, PT, |R27|, 4.1917929649353027344, PT ;  /* 0x4086232b1b00780b */ /* 0x000fe20003f0e200 */
[----:B------:R-:W-:-:S05]  /*1ea0*/  DADD R24, R24, -R26 ;  /* 0x0000000018187229 */ /* 0x000fca000000081a */
[----:B------:R-:W-:-:S03]  /*1eb0*/  DADD R32, R28, -6.75539944105574400000e+15 ;  /* 0xc33800001c207429 */ /* 0x000fc60000000000 */
[----:B------:R-:W-:-:S05]  /*1ec0*/  DADD R30, R30, R24 ;  /* 0x000000001e1e7229 */ /* 0x000fca0000000018 */
[----:B------:R-:W-:Y:S01]  /*1ed0*/  DFMA R34, R32, -UR6, R26 ;  /* 0x8000000620227c2b */ /* 0x000fe2000800001a */
[----:B------:R-:W-:Y:S01]  /*1ee0*/  UMOV UR6, 0x3b39803f ;  /* 0x3b39803f00067882 */ /* 0x000fe20000000000 */
[----:B------:R-:W-:-:S06]  /*1ef0*/  UMOV UR7, 0x3c7abc9e ;  /* 0x3c7abc9e00077882 */ /* 0x000fcc0000000000 */
[----:B------:R-:W-:Y:S01]  /*1f00*/  DFMA R32, R32, -UR6, R34 ;  /* 0x8000000620207c2b */ /* 0x000fe20008000022 */
[----:B------:R-:W-:Y:S01]  /*1f10*/  UMOV UR6, 0x69ce2bdf ;  /* 0x69ce2bdf00067882 */ /* 0x000fe20000000000 */
[----:B------:R-:W-:Y:S01]  /*1f20*/  IMAD.MOV.U32 R34, RZ, RZ, -0x35dec16 ;  /* 0xfca213eaff227424 */ /* 0x000fe200078e00ff */
[----:B------:R-:W-:Y:S01]  /*1f30*/  UMOV UR7, 0x3e5ade15 ;  /* 0x3e5ade1500077882 */ /* 0x000fe20000000000 */
[----:B------:R-:W-:-:S06]  /*1f40*/  IMAD.MOV.U32 R35, RZ, RZ, 0x3e928af3 ;  /* 0x3e928af3ff237424 */ /* 0x000fcc00078e00ff */
[----:B------:R-:W-:Y:S01]  /*1f50*/  DFMA R34, R32, UR6, R34 ;  /* 0x0000000620227c2b */ /* 0x000fe20008000022 */
[----:B------:R-:W-:Y:S01]  /*1f60*/  UMOV UR6, 0x62401315 ;  /* 0x6240131500067882 */ /* 0x000fe20000000000 */
[----:B------:R-:W-:-:S06]  /*1f70*/  UMOV UR7, 0x3ec71dee ;  /* 0x3ec71dee00077882 */ /* 0x000fcc0000000000 */
[----:B------:R-:W-:Y:S01]  /*1f80*/  DFMA R34, R32, R34, UR6 ;  /* 0x0000000620227e2b */ /* 0x000fe20008000022 */
        /* <DEDUP_REMOVED lines=20> */
[----:B------:R-:W-:-:S08]  /*20d0*/  DFMA R34, R32, R34, UR6 ;  /* 0x0000000620227e2b */ /* 0x000fd00008000022 */
[----:B------:R-:W-:-:S08]  /*20e0*/  DFMA R34, R32, R34, 1 ;  /* 0x3ff000002022742b */ /* 0x000fd00000000022 */
[----:B------:R-:W-:-:S10]  /*20f0*/  DFMA R32, R32, R34, 1 ;  /* 0x3ff000002020742b */ /* 0x000fd40000000022 */
[----:B------:R-:W-:Y:S02]  /*2100*/  IMAD R25, R28, 0x100000, R33 ;  /* 0x001000001c197824 */ /* 0x000fe400078e0221 */
[----:B------:R-:W-:Y:S01]  /*2110*/  IMAD.MOV.U32 R24, RZ, RZ, R32 ;  /* 0x000000ffff187224 */ /* 0x000fe200078e0020 */
[----:B------:R-:W-:Y:S06]  /*2120*/  @!P0 BRA `(.L_x_17) ;  /* 0x0000000000308947 */ /* 0x000fec0003800000 */
[----:B------:R-:W-:Y:S01]  /*2130*/  FSETP.GEU.AND P1, PT, |R27|, 4.2275390625, PT ;  /* 0x408748001b00780b */ /* 0x000fe20003f2e200 */
[C---:B------:R-:W-:Y:S02]  /*2140*/  DADD R34, R26.reuse, +INF ;  /* 0x7ff000001a227429 */ /* 0x040fe40000000000 */
[----:B------:R-:W-:-:S08]  /*2150*/  DSETP.GEU.AND P0, PT, R26, RZ, PT ;  /* 0x000000ff1a00722a */ /* 0x000fd00003f0e000 */
[----:B------:R-:W-:Y:S02]  /*2160*/  FSEL R25, R35, RZ, P0 ;  /* 0x000000ff23197208 */ /* 0x000fe40000000000 */
[----:B------:R-:W-:-:S04]  /*2170*/  @!P1 LEA.HI R24, R28, R28, RZ, 0x1 ;  /* 0x0000001c1c189211 */ /* 0x000fc800078f08ff */
[----:B------:R-:W-:Y:S02]  /*2180*/  @!P1 SHF.R.S32.HI R27, RZ, 0x1, R24 ;  /* 0x00000001ff1b9819 */ /* 0x000fe40000011418 */
[----:B------:R-:W-:-:S03]  /*2190*/  FSEL R24, R34, RZ, P0 ;  /* 0x000000ff22187208 */ /* 0x000fc60000000000 */
[----:B------:R-:W-:Y:S02]  /*21a0*/  @!P1 IMAD.IADD R26, R28, 0x1, -R27 ;  /* 0x000000011c1a9824 */ /* 0x000fe400078e0a1b */
[----:B------:R-:W-:-:S03]  /*21b0*/  @!P1 IMAD R33, R27, 0x100000, R33 ;  /* 0x001000001b219824 */ /* 0x000fc600078e0221 */
[----:B------:R-:W-:Y:S01]  /*21c0*/  @!P1 LEA R27, R26, 0x3ff00000, 0x14 ;  /* 0x3ff000001a1b9811 */ /* 0x000fe200078ea0ff */
[----:B------:R-:W-:-:S06]  /*21d0*/  @!P1 IMAD.MOV.U32 R26, RZ, RZ, RZ ;  /* 0x000000ffff1a9224 */ /* 0x000fcc00078e00ff */
[----:B------:R-:W-:-:S11]  /*21e0*/  @!P1 DMUL R24, R32, R26 ;  /* 0x0000001a20189228 */ /* 0x000fd60000000000 */
.L_x_17:
[----:B------:R-:W-:Y:S02]  /*21f0*/  DFMA R30, R30, R24, R24 ;  /* 0x000000181e1e722b */ /* 0x000fe40000000018 */
[----:B------:R-:W-:-:S08]  /*2200*/  DSETP.NEU.AND P0, PT, |R24|, +INF , PT ;  /* 0x7ff000001800742a */ /* 0x000fd00003f0d200 */
[----:B------:R-:W-:Y:S01]  /*2210*/  FSEL R26, R24, R30, !P0 ;  /* 0x0000001e181a7208 */ /* 0x000fe20004000000 */
[----:B------:R-:W-:Y:S01]  /*2220*/  IMAD.MOV.U32 R24, RZ, RZ, R0 ;  /* 0x000000ffff187224 */ /* 0x000fe200078e0000 */
[----:B------:R-:W-:Y:S01]  /*2230*/  FSEL R30, R25, R31, !P0 ;  /* 0x0000001f191e7208 */ /* 0x000fe20004000000 */
[----:B------:R-:W-:-:S04]  /*2240*/  IMAD.MOV.U32 R25, RZ, RZ, 0x0 ;  /* 0x00000000ff197424 */ /* 0x000fc800078e00ff */
[----:B------:R-:W-:Y:S05]  /*2250*/  RET.REL.NODEC R24 `(_Z8ResuelvePdS_S_S_S_S_S_) ;  /* 0xffffffdc18687950 */ /* 0x000fea0003c3ffff */
.L_x_18:
[----:B------:R-:W-:-:S00]  /*2260*/  BRA `(.L_x_18) ;  /* 0xfffffffc00fc7947 */ /* 0x000fc0000383ffff */
[----:B------:R-:W-:-:S00]  /*2270*/  NOP ;  /* 0x0000000000007918 */ /* 0x000fc00000000000 */
        /* <DEDUP_REMOVED lines=8> */
.L_x_21:


//--------------------- .text._Z4sumaPiS_S_       --------------------------
	.section	.text._Z4sumaPiS_S_,"ax",@progbits
	.align	128
        .global         _Z4sumaPiS_S_
        .type           _Z4sumaPiS_S_,@function
        .size           _Z4sumaPiS_S_,(.L_x_23 - _Z4sumaPiS_S_)
        .other          _Z4sumaPiS_S_,@"STO_CUDA_ENTRY STV_DEFAULT"
_Z4sumaPiS_S_:
.text._Z4sumaPiS_S_:
[----:B------:R-:W-:Y:S01]  /*0000*/  LDC R1, c[0x0][0x37c] ;  /* 0x0000df00ff017b82 */ /* 0x000fe20000000800 */
[----:B------:R-:W0:Y:S07]  /*0010*/  S2R R9, SR_TID.X ;  /* 0x0000000000097919 */ /* 0x000e2e0000002100 */
[----:B------:R-:W0:Y:S01]  /*0020*/  LDC.64 R2, c[0x0][0x380] ;  /* 0x0000e000ff027b82 */ /* 0x000e220000000a00 */
[----:B------:R-:W1:Y:S07]  /*0030*/  LDCU.64 UR4, c[0x0][0x358] ;  /* 0x00006b00ff0477ac */ /* 0x000e6e0008000a00 */
[----:B------:R-:W2:Y:S08]  /*0040*/  LDC.64 R4, c[0x0][0x388] ;  /* 0x0000e200ff047b82 */ /* 0x000eb00000000a00 */
[----:B------:R-:W3:Y:S01]  /*0050*/  LDC.64 R6, c[0x0][0x390] ;  /* 0x0000e400ff067b82 */ /* 0x000ee20000000a00 */
[----:B0-----:R-:W-:-:S04]  /*0060*/  IMAD.WIDE.U32 R2, R9, 0x4, R2 ;  /* 0x0000000409027825 */ /* 0x001fc800078e0002 */
[C---:B--2---:R-:W-:Y:S02]  /*0070*/  IMAD.WIDE.U32 R4, R9.reuse, 0x4, R4 ;  /* 0x0000000409047825 */ /* 0x044fe400078e0004 */
[----:B-1----:R-:W2:Y:S04]  /*0080*/  LDG.E R2, desc[UR4][R2.64] ;  /* 0x0000000402027981 */ /* 0x002ea8000c1e1900 */
[----:B------:R-:W2:Y:S01]  /*0090*/  LDG.E R5, desc[UR4][R4.64] ;  /* 0x0000000404057981 */ /* 0x000ea2000c1e1900 */
[----:B---3--:R-:W-:Y:S01]  /*00a0*/  IMAD.WIDE.U32 R6, R9, 0x4, R6 ;  /* 0x0000000409067825 */ /* 0x008fe200078e0006 */
[----:B--2---:R-:W-:-:S05]  /*00b0*/  IADD3 R9, PT, PT, R2, R5, RZ ;  /* 0x0000000502097210 */ /* 0x004fca0007ffe0ff */
[----:B------:R-:W-:Y:S01]  /*00c0*/  STG.E desc[UR4][R6.64], R9 ;  /* 0x0000000906007986 */ /* 0x000fe2000c101904 */
[----:B------:R-:W-:Y:S05]  /*00d0*/  EXIT ;  /* 0x000000000000794d */ /* 0x000fea0003800000 */
.L_x_19:
        /* <DEDUP_REMOVED lines=10> */
.L_x_23:


//--------------------- .nv.shared.reserved.0     --------------------------
	.section	.nv.shared.reserved.0,"aw",@nobits
	.weak		__nv_reservedSMEM_offset_0_alias
	.size		__nv_reservedSMEM_offset_0_alias, 0, 64
	.other		__nv_reservedSMEM_offset_0_alias,@"STO_CUDA_RESERVED_SHARED STV_DEFAULT"
__nv_reservedSMEM_offset_0_alias:
	.zero		0
	.zero		64


//--------------------- .nv.constant0._Z8ResuelvePdS_S_S_S_S_S_ --------------------------
	.section	.nv.constant0._Z8ResuelvePdS_S_S_S_S_S_,"a",@progbits
	.sectionflags	@""
	.align	4
.nv.constant0._Z8ResuelvePdS_S_S_S_S_S_:
	.zero		952


//--------------------- .nv.constant0._Z4sumaPiS_S_ --------------------------
	.section	.nv.constant0._Z4sumaPiS_S_,"a",@progbits
	.sectionflags	@""
	.align	4
.nv.constant0._Z4sumaPiS_S_:
	.zero		920


//--------------------- SYMBOLS --------------------------

	.type		.nv.reservedSmem.offset0,@object
	.size		.nv.reservedSmem.offset0,0x4
